//
// Generated by NVIDIA NVVM Compiler
//
// Compiler Build ID: CL-36424714
// Cuda compilation tools, release 13.0, V13.0.88
// Based on NVVM 20.0.0
//

.version 9.0
.target sm_100
.address_size 64

	// .globl	_Z15computeCentroidPK6float3iPS_
// _ZZ15computeCentroidPK6float3iPS_E5sdata has been demoted

.visible .entry _Z15computeCentroidPK6float3iPS_(
	.param .u64 .ptr .align 1 _Z15computeCentroidPK6float3iPS__param_0,
	.param .u32 _Z15computeCentroidPK6float3iPS__param_1,
	.param .u64 .ptr .align 1 _Z15computeCentroidPK6float3iPS__param_2
)
{
	.reg .pred 	%p<7>;
	.reg .b32 	%r<17>;
	.reg .b32 	%f<36>;
	.reg .b64 	%rd<7>;
	// demoted variable
	.shared .align 4 .b8 _ZZ15computeCentroidPK6float3iPS_E5sdata[3072];
	ld.param.u64 	%rd2, [_Z15computeCentroidPK6float3iPS__param_0];
	ld.param.u32 	%r10, [_Z15computeCentroidPK6float3iPS__param_1];
	ld.param.u64 	%rd3, [_Z15computeCentroidPK6float3iPS__param_2];
	mov.u32 	%r1, %tid.x;
	mov.u32 	%r11, %ctaid.x;
	mov.u32 	%r16, %ntid.x;
	mad.lo.s32 	%r15, %r11, %r16, %r1;
	setp.ge.s32 	%p1, %r15, %r10;
	mov.f32 	%f33, 0f00000000;
	mov.f32 	%f34, %f33;
	mov.f32 	%f35, %f33;
	@%p1 bra 	$L__BB0_3;
	mov.u32 	%r12, %nctaid.x;
	mul.lo.s32 	%r4, %r16, %r12;
	cvta.to.global.u64 	%rd1, %rd2;
	mov.f32 	%f35, 0f00000000;
	mov.f32 	%f34, %f35;
	mov.f32 	%f33, %f35;
$L__BB0_2:
	mul.wide.s32 	%rd4, %r15, 12;
	add.s64 	%rd5, %rd1, %rd4;
	ld.global.f32 	%f12, [%rd5];
	add.f32 	%f35, %f35, %f12;
	ld.global.f32 	%f13, [%rd5+4];
	add.f32 	%f34, %f34, %f13;
	ld.global.f32 	%f14, [%rd5+8];
	add.f32 	%f33, %f33, %f14;
	add.s32 	%r15, %r15, %r4;
	setp.lt.s32 	%p2, %r15, %r10;
	@%p2 bra 	$L__BB0_2;
$L__BB0_3:
	mov.u32 	%r13, _ZZ15computeCentroidPK6float3iPS_E5sdata;
	mad.lo.s32 	%r7, %r1, 12, %r13;
	st.shared.f32 	[%r7], %f35;
	st.shared.f32 	[%r7+4], %f34;
	st.shared.f32 	[%r7+8], %f33;
	bar.sync 	0;
	setp.lt.u32 	%p3, %r16, 2;
	@%p3 bra 	$L__BB0_7;
$L__BB0_4:
	shr.u32 	%r9, %r16, 1;
	setp.ge.u32 	%p4, %r1, %r9;
	@%p4 bra 	$L__BB0_6;
	mad.lo.s32 	%r14, %r9, 12, %r7;
	ld.shared.f32 	%f15, [%r14];
	ld.shared.f32 	%f16, [%r7];
	add.f32 	%f17, %f15, %f16;
	st.shared.f32 	[%r7], %f17;
	ld.shared.f32 	%f18, [%r14+4];
	ld.shared.f32 	%f19, [%r7+4];
	add.f32 	%f20, %f18, %f19;
	st.shared.f32 	[%r7+4], %f20;
	ld.shared.f32 	%f21, [%r14+8];
	ld.shared.f32 	%f22, [%r7+8];
	add.f32 	%f23, %f21, %f22;
	st.shared.f32 	[%r7+8], %f23;
$L__BB0_6:
	bar.sync 	0;
	setp.gt.u32 	%p5, %r16, 3;
	mov.u32 	%r16, %r9;
	@%p5 bra 	$L__BB0_4;
$L__BB0_7:
	setp.ne.s32 	%p6, %r1, 0;
	@%p6 bra 	$L__BB0_9;
	cvta.to.global.u64 	%rd6, %rd3;
	ld.shared.f32 	%f24, [_ZZ15computeCentroidPK6float3iPS_E5sdata];
	atom.global.add.f32 	%f25, [%rd6], %f24;
	ld.shared.f32 	%f26, [_ZZ15computeCentroidPK6float3iPS_E5sdata+4];
	atom.global.add.f32 	%f27, [%rd6+4], %f26;
	ld.shared.f32 	%f28, [_ZZ15computeCentroidPK6float3iPS_E5sdata+8];
	atom.global.add.f32 	%f29, [%rd6+8], %f28;
$L__BB0_9:
	ret;

}
	// .globl	_Z16subtractCentroidP6float3iS_
.visible .entry _Z16subtractCentroidP6float3iS_(
	.param .u64 .ptr .align 1 _Z16subtractCentroidP6float3iS__param_0,
	.param .u32 _Z16subtractCentroidP6float3iS__param_1,
	.param .align 4 .b8 _Z16subtractCentroidP6float3iS__param_2[12]
)
{
	.reg .pred 	%p<2>;
	.reg .b32 	%r<6>;
	.reg .b32 	%f<10>;
	.reg .b64 	%rd<5>;

	ld.param.f32 	%f3, [_Z16subtractCentroidP6float3iS__param_2+8];
	ld.param.f32 	%f2, [_Z16subtractCentroidP6float3iS__param_2+4];
	ld.param.f32 	%f1, [_Z16subtractCentroidP6float3iS__param_2];
	ld.param.u64 	%rd1, [_Z16subtractCentroidP6float3iS__param_0];
	ld.param.u32 	%r2, [_Z16subtractCentroidP6float3iS__param_1];
	mov.u32 	%r3, %ctaid.x;
	mov.u32 	%r4, %ntid.x;
	mov.u32 	%r5, %tid.x;
	mad.lo.s32 	%r1, %r3, %r4, %r5;
	setp.ge.s32 	%p1, %r1, %r2;
	@%p1 bra 	$L__BB1_2;
	cvta.to.global.u64 	%rd2, %rd1;
	mul.wide.s32 	%rd3, %r1, 12;
	add.s64 	%rd4, %rd2, %rd3;
	ld.global.f32 	%f4, [%rd4];
	sub.f32 	%f5, %f4, %f1;
	st.global.f32 	[%rd4], %f5;
	ld.global.f32 	%f6, [%rd4+4];
	sub.f32 	%f7, %f6, %f2;
	st.global.f32 	[%rd4+4], %f7;
	ld.global.f32 	%f8, [%rd4+8];
	sub.f32 	%f9, %f8, %f3;
	st.global.f32 	[%rd4+8], %f9;
$L__BB1_2:
	ret;

}
	// .globl	_Z17computeCovariancePK6float3S1_iPf
.visible .entry _Z17computeCovariancePK6float3S1_iPf(
	.param .u64 .ptr .align 1 _Z17computeCovariancePK6float3S1_iPf_param_0,
	.param .u64 .ptr .align 1 _Z17computeCovariancePK6float3S1_iPf_param_1,
	.param .u32 _Z17computeCovariancePK6float3S1_iPf_param_2,
	.param .u64 .ptr .align 1 _Z17computeCovariancePK6float3S1_iPf_param_3
)
{
	.reg .pred 	%p<2>;
	.reg .b32 	%r<6>;
	.reg .b32 	%f<25>;
	.reg .b64 	%rd<10>;

	ld.param.u64 	%rd1, [_Z17computeCovariancePK6float3S1_iPf_param_0];
	ld.param.u64 	%rd2, [_Z17computeCovariancePK6float3S1_iPf_param_1];
	ld.param.u32 	%r2, [_Z17computeCovariancePK6float3S1_iPf_param_2];
	ld.param.u64 	%rd3, [_Z17computeCovariancePK6float3S1_iPf_param_3];
	mov.u32 	%r3, %ctaid.x;
	mov.u32 	%r4, %ntid.x;
	mov.u32 	%r5, %tid.x;
	mad.lo.s32 	%r1, %r3, %r4, %r5;
	setp.ge.s32 	%p1, %r1, %r2;
	@%p1 bra 	$L__BB2_2;
	cvta.to.global.u64 	%rd4, %rd3;
	cvta.to.global.u64 	%rd5, %rd1;
	cvta.to.global.u64 	%rd6, %rd2;
	mul.wide.s32 	%rd7, %r1, 12;
	add.s64 	%rd8, %rd5, %rd7;
	ld.global.f32 	%f1, [%rd8];
	ld.global.f32 	%f2, [%rd8+4];
	ld.global.f32 	%f3, [%rd8+8];
	add.s64 	%rd9, %rd6, %rd7;
	ld.global.f32 	%f4, [%rd9];
	ld.global.f32 	%f5, [%rd9+4];
	ld.global.f32 	%f6, [%rd9+8];
	mul.f32 	%f7, %f1, %f4;
	mul.f32 	%f8, %f1, %f5;
	mul.f32 	%f9, %f1, %f6;
	mul.f32 	%f10, %f2, %f4;
	mul.f32 	%f11, %f2, %f5;
	mul.f32 	%f12, %f2, %f6;
	mul.f32 	%f13, %f3, %f4;
	mul.f32 	%f14, %f3, %f5;
	mul.f32 	%f15, %f3, %f6;
	atom.global.add.f32 	%f16, [%rd4], %f7;
	atom.global.add.f32 	%f17, [%rd4+4], %f8;
	atom.global.add.f32 	%f18, [%rd4+8], %f9;
	atom.global.add.f32 	%f19, [%rd4+12], %f10;
	atom.global.add.f32 	%f20, [%rd4+16], %f11;
	atom.global.add.f32 	%f21, [%rd4+20], %f12;
	atom.global.add.f32 	%f22, [%rd4+24], %f13;
	atom.global.add.f32 	%f23, [%rd4+28], %f14;
	atom.global.add.f32 	%f24, [%rd4+32], %f15;
$L__BB2_2:
	ret;

}
	// .globl	_Z14applyTransformP6float3iPKfS_
.visible .entry _Z14applyTransformP6float3iPKfS_(
	.param .u64 .ptr .align 1 _Z14applyTransformP6float3iPKfS__param_0,
	.param .u32 _Z14applyTransformP6float3iPKfS__param_1,
	.param .u64 .ptr .align 1 _Z14applyTransformP6float3iPKfS__param_2,
	.param .align 4 .b8 _Z14applyTransformP6float3iPKfS__param_3[12]
)
{
	.reg .pred 	%p<2>;
	.reg .b32 	%r<6>;
	.reg .b32 	%f<28>;
	.reg .b64 	%rd<7>;

	ld.param.f32 	%f3, [_Z14applyTransformP6float3iPKfS__param_3+8];
	ld.param.f32 	%f2, [_Z14applyTransformP6float3iPKfS__param_3+4];
	ld.param.f32 	%f1, [_Z14applyTransformP6float3iPKfS__param_3];
	ld.param.u64 	%rd1, [_Z14applyTransformP6float3iPKfS__param_0];
	ld.param.u32 	%r2, [_Z14applyTransformP6float3iPKfS__param_1];
	ld.param.u64 	%rd2, [_Z14applyTransformP6float3iPKfS__param_2];
	mov.u32 	%r3, %ctaid.x;
	mov.u32 	%r4, %ntid.x;
	mov.u32 	%r5, %tid.x;
	mad.lo.s32 	%r1, %r3, %r4, %r5;
	setp.ge.s32 	%p1, %r1, %r2;
	@%p1 bra 	$L__BB3_2;
	cvta.to.global.u64 	%rd3, %rd1;
	cvta.to.global.u64 	%rd4, %rd2;
	mul.wide.s32 	%rd5, %r1, 12;
	add.s64 	%rd6, %rd3, %rd5;
	ld.global.f32 	%f4, [%rd6];
	ld.global.f32 	%f5, [%rd6+4];
	ld.global.f32 	%f6, [%rd6+8];
	ld.global.f32 	%f7, [%rd4];
	ld.global.f32 	%f8, [%rd4+4];
	mul.f32 	%f9, %f5, %f8;
	fma.rn.f32 	%f10, %f4, %f7, %f9;
	ld.global.f32 	%f11, [%rd4+8];
	fma.rn.f32 	%f12, %f6, %f11, %f10;
	ld.global.f32 	%f13, [%rd4+12];
	ld.global.f32 	%f14, [%rd4+16];
	mul.f32 	%f15, %f5, %f14;
	fma.rn.f32 	%f16, %f4, %f13, %f15;
	ld.global.f32 	%f17, [%rd4+20];
	fma.rn.f32 	%f18, %f6, %f17, %f16;
	ld.global.f32 	%f19, [%rd4+24];
	ld.global.f32 	%f20, [%rd4+28];
	mul.f32 	%f21, %f5, %f20;
	fma.rn.f32 	%f22, %f4, %f19, %f21;
	ld.global.f32 	%f23, [%rd4+32];
	fma.rn.f32 	%f24, %f6, %f23, %f22;
	add.f32 	%f25, %f1, %f12;
	st.global.f32 	[%rd6], %f25;
	add.f32 	%f26, %f2, %f18;
	st.global.f32 	[%rd6+4], %f26;
	add.f32 	%f27, %f3, %f24;
	st.global.f32 	[%rd6+8], %f27;
$L__BB3_2:
	ret;

}
	// .globl	_Z19findNearestNeighborPK6float3S1_iiPiPf
.visible .entry _Z19findNearestNeighborPK6float3S1_iiPiPf(
	.param .u64 .ptr .align 1 _Z19findNearestNeighborPK6float3S1_iiPiPf_param_0,
	.param .u64 .ptr .align 1 _Z19findNearestNeighborPK6float3S1_iiPiPf_param_1,
	.param .u32 _Z19findNearestNeighborPK6float3S1_iiPiPf_param_2,
	.param .u32 _Z19findNearestNeighborPK6float3S1_iiPiPf_param_3,
	.param .u64 .ptr .align 1 _Z19findNearestNeighborPK6float3S1_iiPiPf_param_4,
	.param .u64 .ptr .align 1 _Z19findNearestNeighborPK6float3S1_iiPiPf_param_5
)
{
	.reg .pred 	%p<26>;
	.reg .b32 	%r<72>;
	.reg .b32 	%f<176>;
	.reg .b64 	%rd<24>;

	ld.param.u64 	%rd5, [_Z19findNearestNeighborPK6float3S1_iiPiPf_param_0];
	ld.param.u64 	%rd8, [_Z19findNearestNeighborPK6float3S1_iiPiPf_param_1];
	ld.param.u32 	%r25, [_Z19findNearestNeighborPK6float3S1_iiPiPf_param_2];
	ld.param.u32 	%r24, [_Z19findNearestNeighborPK6float3S1_iiPiPf_param_3];
	ld.param.u64 	%rd6, [_Z19findNearestNeighborPK6float3S1_iiPiPf_param_4];
	ld.param.u64 	%rd7, [_Z19findNearestNeighborPK6float3S1_iiPiPf_param_5];
	cvta.to.global.u64 	%rd1, %rd8;
	mov.u32 	%r26, %ctaid.x;
	mov.u32 	%r27, %ntid.x;
	mov.u32 	%r28, %tid.x;
	mad.lo.s32 	%r1, %r26, %r27, %r28;
	setp.ge.s32 	%p1, %r1, %r25;
	@%p1 bra 	$L__BB4_14;
	cvta.to.global.u64 	%rd9, %rd5;
	mul.wide.s32 	%rd10, %r1, 12;
	add.s64 	%rd11, %rd9, %rd10;
	ld.global.f32 	%f1, [%rd11];
	ld.global.f32 	%f2, [%rd11+4];
	ld.global.f32 	%f3, [%rd11+8];
	setp.lt.s32 	%p2, %r24, 1;
	mov.b32 	%r71, -1;
	mov.f32 	%f175, 0f501502F9;
	@%p2 bra 	$L__BB4_13;
	and.b32  	%r2, %r24, 7;
	setp.lt.u32 	%p3, %r24, 8;
	mov.f32 	%f175, 0f501502F9;
	mov.b32 	%r71, -1;
	mov.b32 	%r66, 0;
	@%p3 bra 	$L__BB4_5;
	and.b32  	%r66, %r24, 2147483640;
	add.s64 	%rd23, %rd1, 48;
	mov.f32 	%f175, 0f501502F9;
	mov.b32 	%r71, -1;
	mov.b32 	%r60, 0;
$L__BB4_4:
	.pragma "nounroll";
	ld.global.f32 	%f20, [%rd23+-48];
	ld.global.f32 	%f21, [%rd23+-44];
	ld.global.f32 	%f22, [%rd23+-40];
	sub.f32 	%f23, %f1, %f20;
	sub.f32 	%f24, %f2, %f21;
	sub.f32 	%f25, %f3, %f22;
	mul.f32 	%f26, %f24, %f24;
	fma.rn.f32 	%f27, %f23, %f23, %f26;
	fma.rn.f32 	%f28, %f25, %f25, %f27;
	setp.lt.f32 	%p4, %f28, %f175;
	selp.f32 	%f29, %f28, %f175, %p4;
	selp.b32 	%r35, %r60, %r71, %p4;
	ld.global.f32 	%f30, [%rd23+-36];
	ld.global.f32 	%f31, [%rd23+-32];
	ld.global.f32 	%f32, [%rd23+-28];
	sub.f32 	%f33, %f1, %f30;
	sub.f32 	%f34, %f2, %f31;
	sub.f32 	%f35, %f3, %f32;
	mul.f32 	%f36, %f34, %f34;
	fma.rn.f32 	%f37, %f33, %f33, %f36;
	fma.rn.f32 	%f38, %f35, %f35, %f37;
	setp.lt.f32 	%p5, %f38, %f29;
	selp.f32 	%f39, %f38, %f29, %p5;
	add.s32 	%r36, %r60, 1;
	selp.b32 	%r37, %r36, %r35, %p5;
	ld.global.f32 	%f40, [%rd23+-24];
	ld.global.f32 	%f41, [%rd23+-20];
	ld.global.f32 	%f42, [%rd23+-16];
	sub.f32 	%f43, %f1, %f40;
	sub.f32 	%f44, %f2, %f41;
	sub.f32 	%f45, %f3, %f42;
	mul.f32 	%f46, %f44, %f44;
	fma.rn.f32 	%f47, %f43, %f43, %f46;
	fma.rn.f32 	%f48, %f45, %f45, %f47;
	setp.lt.f32 	%p6, %f48, %f39;
	selp.f32 	%f49, %f48, %f39, %p6;
	add.s32 	%r38, %r60, 2;
	selp.b32 	%r39, %r38, %r37, %p6;
	ld.global.f32 	%f50, [%rd23+-12];
	ld.global.f32 	%f51, [%rd23+-8];
	ld.global.f32 	%f52, [%rd23+-4];
	sub.f32 	%f53, %f1, %f50;
	sub.f32 	%f54, %f2, %f51;
	sub.f32 	%f55, %f3, %f52;
	mul.f32 	%f56, %f54, %f54;
	fma.rn.f32 	%f57, %f53, %f53, %f56;
	fma.rn.f32 	%f58, %f55, %f55, %f57;
	setp.lt.f32 	%p7, %f58, %f49;
	selp.f32 	%f59, %f58, %f49, %p7;
	add.s32 	%r40, %r60, 3;
	selp.b32 	%r41, %r40, %r39, %p7;
	ld.global.f32 	%f60, [%rd23];
	ld.global.f32 	%f61, [%rd23+4];
	ld.global.f32 	%f62, [%rd23+8];
	sub.f32 	%f63, %f1, %f60;
	sub.f32 	%f64, %f2, %f61;
	sub.f32 	%f65, %f3, %f62;
	mul.f32 	%f66, %f64, %f64;
	fma.rn.f32 	%f67, %f63, %f63, %f66;
	fma.rn.f32 	%f68, %f65, %f65, %f67;
	setp.lt.f32 	%p8, %f68, %f59;
	selp.f32 	%f69, %f68, %f59, %p8;
	add.s32 	%r42, %r60, 4;
	selp.b32 	%r43, %r42, %r41, %p8;
	ld.global.f32 	%f70, [%rd23+12];
	ld.global.f32 	%f71, [%rd23+16];
	ld.global.f32 	%f72, [%rd23+20];
	sub.f32 	%f73, %f1, %f70;
	sub.f32 	%f74, %f2, %f71;
	sub.f32 	%f75, %f3, %f72;
	mul.f32 	%f76, %f74, %f74;
	fma.rn.f32 	%f77, %f73, %f73, %f76;
	fma.rn.f32 	%f78, %f75, %f75, %f77;
	setp.lt.f32 	%p9, %f78, %f69;
	selp.f32 	%f79, %f78, %f69, %p9;
	add.s32 	%r44, %r60, 5;
	selp.b32 	%r45, %r44, %r43, %p9;
	ld.global.f32 	%f80, [%rd23+24];
	ld.global.f32 	%f81, [%rd23+28];
	ld.global.f32 	%f82, [%rd23+32];
	sub.f32 	%f83, %f1, %f80;
	sub.f32 	%f84, %f2, %f81;
	sub.f32 	%f85, %f3, %f82;
	mul.f32 	%f86, %f84, %f84;
	fma.rn.f32 	%f87, %f83, %f83, %f86;
	fma.rn.f32 	%f88, %f85, %f85, %f87;
	setp.lt.f32 	%p10, %f88, %f79;
	selp.f32 	%f89, %f88, %f79, %p10;
	add.s32 	%r46, %r60, 6;
	selp.b32 	%r47, %r46, %r45, %p10;
	ld.global.f32 	%f90, [%rd23+36];
	ld.global.f32 	%f91, [%rd23+40];
	ld.global.f32 	%f92, [%rd23+44];
	sub.f32 	%f93, %f1, %f90;
	sub.f32 	%f94, %f2, %f91;
	sub.f32 	%f95, %f3, %f92;
	mul.f32 	%f96, %f94, %f94;
	fma.rn.f32 	%f97, %f93, %f93, %f96;
	fma.rn.f32 	%f98, %f95, %f95, %f97;
	setp.lt.f32 	%p11, %f98, %f89;
	selp.f32 	%f175, %f98, %f89, %p11;
	add.s32 	%r48, %r60, 7;
	selp.b32 	%r71, %r48, %r47, %p11;
	add.s64 	%rd23, %rd23, 96;
	add.s32 	%r60, %r60, 8;
	setp.ne.s32 	%p12, %r60, %r66;
	@%p12 bra 	$L__BB4_4;
$L__BB4_5:
	setp.eq.s32 	%p13, %r2, 0;
	@%p13 bra 	$L__BB4_13;
	and.b32  	%r11, %r24, 3;
	setp.lt.u32 	%p14, %r2, 4;
	@%p14 bra 	$L__BB4_8;
	mul.wide.u32 	%rd12, %r66, 12;
	add.s64 	%rd13, %rd1, %rd12;
	ld.global.f32 	%f100, [%rd13];
	ld.global.f32 	%f101, [%rd13+4];
	ld.global.f32 	%f102, [%rd13+8];
	sub.f32 	%f103, %f1, %f100;
	sub.f32 	%f104, %f2, %f101;
	sub.f32 	%f105, %f3, %f102;
	mul.f32 	%f106, %f104, %f104;
	fma.rn.f32 	%f107, %f103, %f103, %f106;
	fma.rn.f32 	%f108, %f105, %f105, %f107;
	setp.lt.f32 	%p15, %f108, %f175;
	selp.f32 	%f109, %f108, %f175, %p15;
	selp.b32 	%r50, %r66, %r71, %p15;
	add.s32 	%r51, %r66, 1;
	ld.global.f32 	%f110, [%rd13+12];
	ld.global.f32 	%f111, [%rd13+16];
	ld.global.f32 	%f112, [%rd13+20];
	sub.f32 	%f113, %f1, %f110;
	sub.f32 	%f114, %f2, %f111;
	sub.f32 	%f115, %f3, %f112;
	mul.f32 	%f116, %f114, %f114;
	fma.rn.f32 	%f117, %f113, %f113, %f116;
	fma.rn.f32 	%f118, %f115, %f115, %f117;
	setp.lt.f32 	%p16, %f118, %f109;
	selp.f32 	%f119, %f118, %f109, %p16;
	selp.b32 	%r52, %r51, %r50, %p16;
	add.s32 	%r53, %r66, 2;
	ld.global.f32 	%f120, [%rd13+24];
	ld.global.f32 	%f121, [%rd13+28];
	ld.global.f32 	%f122, [%rd13+32];
	sub.f32 	%f123, %f1, %f120;
	sub.f32 	%f124, %f2, %f121;
	sub.f32 	%f125, %f3, %f122;
	mul.f32 	%f126, %f124, %f124;
	fma.rn.f32 	%f127, %f123, %f123, %f126;
	fma.rn.f32 	%f128, %f125, %f125, %f127;
	setp.lt.f32 	%p17, %f128, %f119;
	selp.f32 	%f129, %f128, %f119, %p17;
	selp.b32 	%r54, %r53, %r52, %p17;
	add.s32 	%r55, %r66, 3;
	ld.global.f32 	%f130, [%rd13+36];
	ld.global.f32 	%f131, [%rd13+40];
	ld.global.f32 	%f132, [%rd13+44];
	sub.f32 	%f133, %f1, %f130;
	sub.f32 	%f134, %f2, %f131;
	sub.f32 	%f135, %f3, %f132;
	mul.f32 	%f136, %f134, %f134;
	fma.rn.f32 	%f137, %f133, %f133, %f136;
	fma.rn.f32 	%f138, %f135, %f135, %f137;
	setp.lt.f32 	%p18, %f138, %f129;
	selp.f32 	%f175, %f138, %f129, %p18;
	selp.b32 	%r71, %r55, %r54, %p18;
	add.s32 	%r66, %r66, 4;
$L__BB4_8:
	setp.eq.s32 	%p19, %r11, 0;
	@%p19 bra 	$L__BB4_13;
	setp.eq.s32 	%p20, %r11, 1;
	@%p20 bra 	$L__BB4_11;
	mul.wide.u32 	%rd14, %r66, 12;
	add.s64 	%rd15, %rd1, %rd14;
	ld.global.f32 	%f140, [%rd15];
	ld.global.f32 	%f141, [%rd15+4];
	ld.global.f32 	%f142, [%rd15+8];
	sub.f32 	%f143, %f1, %f140;
	sub.f32 	%f144, %f2, %f141;
	sub.f32 	%f145, %f3, %f142;
	mul.f32 	%f146, %f144, %f144;
	fma.rn.f32 	%f147, %f143, %f143, %f146;
	fma.rn.f32 	%f148, %f145, %f145, %f147;
	setp.lt.f32 	%p21, %f148, %f175;
	selp.f32 	%f149, %f148, %f175, %p21;
	selp.b32 	%r57, %r66, %r71, %p21;
	add.s32 	%r58, %r66, 1;
	ld.global.f32 	%f150, [%rd15+12];
	ld.global.f32 	%f151, [%rd15+16];
	ld.global.f32 	%f152, [%rd15+20];
	sub.f32 	%f153, %f1, %f150;
	sub.f32 	%f154, %f2, %f151;
	sub.f32 	%f155, %f3, %f152;
	mul.f32 	%f156, %f154, %f154;
	fma.rn.f32 	%f157, %f153, %f153, %f156;
	fma.rn.f32 	%f158, %f155, %f155, %f157;
	setp.lt.f32 	%p22, %f158, %f149;
	selp.f32 	%f175, %f158, %f149, %p22;
	selp.b32 	%r71, %r58, %r57, %p22;
	add.s32 	%r66, %r66, 2;
$L__BB4_11:
	and.b32  	%r59, %r24, 1;
	setp.eq.b32 	%p23, %r59, 1;
	not.pred 	%p24, %p23;
	@%p24 bra 	$L__BB4_13;
	mul.wide.u32 	%rd16, %r66, 12;
	add.s64 	%rd17, %rd1, %rd16;
	ld.global.f32 	%f159, [%rd17];
	ld.global.f32 	%f160, [%rd17+4];
	ld.global.f32 	%f161, [%rd17+8];
	sub.f32 	%f162, %f1, %f159;
	sub.f32 	%f163, %f2, %f160;
	sub.f32 	%f164, %f3, %f161;
	mul.f32 	%f165, %f163, %f163;
	fma.rn.f32 	%f166, %f162, %f162, %f165;
	fma.rn.f32 	%f167, %f164, %f164, %f166;
	setp.lt.f32 	%p25, %f167, %f175;
	selp.f32 	%f175, %f167, %f175, %p25;
	selp.b32 	%r71, %r66, %r71, %p25;
$L__BB4_13:
	cvta.to.global.u64 	%rd18, %rd6;
	mul.wide.s32 	%rd19, %r1, 4;
	add.s64 	%rd20, %rd18, %rd19;
	st.global.u32 	[%rd20], %r71;
	cvta.to.global.u64 	%rd21, %rd7;
	add.s64 	%rd22, %rd21, %rd19;
	st.global.f32 	[%rd22], %f175;
$L__BB4_14:
	ret;

}
	// .globl	_Z21gatherCorrespondencesPK6float3PKiiPS_
.visible .entry _Z21gatherCorrespondencesPK6float3PKiiPS_(
	.param .u64 .ptr .align 1 _Z21gatherCorrespondencesPK6float3PKiiPS__param_0,
	.param .u64 .ptr .align 1 _Z21gatherCorrespondencesPK6float3PKiiPS__param_1,
	.param .u32 _Z21gatherCorrespondencesPK6float3PKiiPS__param_2,
	.param .u64 .ptr .align 1 _Z21gatherCorrespondencesPK6float3PKiiPS__param_3
)
{
	.reg .pred 	%p<2>;
	.reg .b32 	%r<7>;
	.reg .b32 	%f<4>;
	.reg .b64 	%rd<13>;

	ld.param.u64 	%rd1, [_Z21gatherCorrespondencesPK6float3PKiiPS__param_0];
	ld.param.u64 	%rd2, [_Z21gatherCorrespondencesPK6float3PKiiPS__param_1];
	ld.param.u32 	%r2, [_Z21gatherCorrespondencesPK6float3PKiiPS__param_2];
	ld.param.u64 	%rd3, [_Z21gatherCorrespondencesPK6float3PKiiPS__param_3];
	mov.u32 	%r3, %ctaid.x;
	mov.u32 	%r4, %ntid.x;
	mov.u32 	%r5, %tid.x;
	mad.lo.s32 	%r1, %r3, %r4, %r5;
	setp.ge.s32 	%p1, %r1, %r2;
	@%p1 bra 	$L__BB5_2;
	cvta.to.global.u64 	%rd4, %rd2;
	cvta.to.global.u64 	%rd5, %rd1;
	cvta.to.global.u64 	%rd6, %rd3;
	mul.wide.s32 	%rd7, %r1, 4;
	add.s64 	%rd8, %rd4, %rd7;
	ld.global.u32 	%r6, [%rd8];
	mul.wide.s32 	%rd9, %r1, 12;
	add.s64 	%rd10, %rd6, %rd9;
	mul.wide.s32 	%rd11, %r6, 12;
	add.s64 	%rd12, %rd5, %rd11;
	ld.global.f32 	%f1, [%rd12];
	ld.global.f32 	%f2, [%rd12+4];
	ld.global.f32 	%f3, [%rd12+8];
	st.global.f32 	[%rd10], %f1;
	st.global.f32 	[%rd10+4], %f2;
	st.global.f32 	[%rd10+8], %f3;
$L__BB5_2:
	ret;

}


// ===== COMPILED SASS (sm_100) =====

	.target	sm_100

	.elftype	@"ET_EXEC"


//--------------------- .note.nv.tkinfo           --------------------------
	.section	.note.nv.tkinfo,"",@"SHT_NOTE"
	.sectionflags	@"SHF_NOTE_NV_TKINFO"
	.tkinfo
        /*0018*/ 	.word	0x00000002
        /*0030*/ 	.string	""
        /*0030*/ 	.string	"ptxas"
        /*0030*/ 	.string	"Cuda compilation tools, release 13.0, V13.0.88"
        /*0030*/ 	.string	"Build cuda_13.0.r13.0/compiler.36424714_0"
        /*0030*/ 	.string	"-arch sm_100 -m 64 "



//--------------------- .note.nv.cuinfo           --------------------------
	.section	.note.nv.cuinfo,"",@"SHT_NOTE"
	.sectionflags	@"SHF_NOTE_NV_CUINFO"
        /*0018*/ 	.short	0x0002
        /*001a*/ 	.short	0x0064
        /*001c*/ 	.short	0x0082
	.zero		2


//--------------------- .nv.info                  --------------------------
	.section	.nv.info,"",@"SHT_CUDA_INFO"
	.align	4


	//----- nvinfo : EIATTR_REGCOUNT
	.align		4
        /*0000*/ 	.byte	0x04, 0x2f
        /*0002*/ 	.short	(.L_1 - .L_0)
	.align		4
.L_0:
        /*0004*/ 	.word	index@(_Z15computeCentroidPK6float3iPS_)
        /*0008*/ 	.word	0x00000014


	//----- nvinfo : EIATTR_FRAME_SIZE
	.align		4
.L_1:
        /*000c*/ 	.byte	0x04, 0x11
        /*000e*/ 	.short	(.L_3 - .L_2)
	.align		4
.L_2:
        /*0010*/ 	.word	index@(_Z15computeCentroidPK6float3iPS_)
        /*0014*/ 	.word	0x00000000


	//----- nvinfo : EIATTR_REGCOUNT
	.align		4
.L_3:
        /*0018*/ 	.byte	0x04, 0x2f
        /*001a*/ 	.short	(.L_5 - .L_4)
	.align		4
.L_4:
        /*001c*/ 	.word	index@(_Z16subtractCentroidP6float3iS_)
        /*0020*/ 	.word	0x0000000c


	//----- nvinfo : EIATTR_FRAME_SIZE
	.align		4
.L_5:
        /*0024*/ 	.byte	0x04, 0x11
        /*0026*/ 	.short	(.L_7 - .L_6)
	.align		4
.L_6:
        /*0028*/ 	.word	index@(_Z16subtractCentroidP6float3iS_)
        /*002c*/ 	.word	0x00000000


	//----- nvinfo : EIATTR_REGCOUNT
	.align		4
.L_7:
        /*0030*/ 	.byte	0x04, 0x2f
        /*0032*/ 	.short	(.L_9 - .L_8)
	.align		4
.L_8:
        /*0034*/ 	.word	index@(_Z17computeCovariancePK6float3S1_iPf)
        /*0038*/ 	.word	0x0000001c


	//----- nvinfo : EIATTR_FRAME_SIZE
	.align		4
.L_9:
        /*003c*/ 	.byte	0x04, 0x11
        /*003e*/ 	.short	(.L_11 - .L_10)
	.align		4
.L_10:
        /*0040*/ 	.word	index@(_Z17computeCovariancePK6float3S1_iPf)
        /*0044*/ 	.word	0x00000000


	//----- nvinfo : EIATTR_REGCOUNT
	.align		4
.L_11:
        /*0048*/ 	.byte	0x04, 0x2f
        /*004a*/ 	.short	(.L_13 - .L_12)
	.align		4
.L_12:
        /*004c*/ 	.word	index@(_Z14applyTransformP6float3iPKfS_)
        /*0050*/ 	.word	0x0000001a


	//----- nvinfo : EIATTR_FRAME_SIZE
	.align		4
.L_13:
        /*0054*/ 	.byte	0x04, 0x11
        /*0056*/ 	.short	(.L_15 - .L_14)
	.align		4
.L_14:
        /*0058*/ 	.word	index@(_Z14applyTransformP6float3iPKfS_)
        /*005c*/ 	.word	0x00000000


	//----- nvinfo : EIATTR_REGCOUNT
	.align		4
.L_15:
        /*0060*/ 	.byte	0x04, 0x2f
        /*0062*/ 	.short	(.L_17 - .L_16)
	.align		4
.L_16:
        /*0064*/ 	.word	index@(_Z19findNearestNeighborPK6float3S1_iiPiPf)
        /*0068*/ 	.word	0x00000020


	//----- nvinfo : EIATTR_FRAME_SIZE
	.align		4
.L_17:
        /*006c*/ 	.byte	0x04, 0x11
        /*006e*/ 	.short	(.L_19 - .L_18)
	.align		4
.L_18:
        /*0070*/ 	.word	index@(_Z19findNearestNeighborPK6float3S1_iiPiPf)
        /*0074*/ 	.word	0x00000000


	//----- nvinfo : EIATTR_REGCOUNT
	.align		4
.L_19:
        /*0078*/ 	.byte	0x04, 0x2f
        /*007a*/ 	.short	(.L_21 - .L_20)
	.align		4
.L_20:
        /*007c*/ 	.word	index@(_Z21gatherCorrespondencesPK6float3PKiiPS_)
        /*0080*/ 	.word	0x00000012


	//----- nvinfo : EIATTR_FRAME_SIZE
	.align		4
.L_21:
        /*0084*/ 	.byte	0x04, 0x11
        /*0086*/ 	.short	(.L_23 - .L_22)
	.align		4
.L_22:
        /*0088*/ 	.word	index@(_Z21gatherCorrespondencesPK6float3PKiiPS_)
        /*008c*/ 	.word	0x00000000


	//----- nvinfo : EIATTR_MIN_STACK_SIZE
	.align		4
.L_23:
        /*0090*/ 	.byte	0x04, 0x12
        /*0092*/ 	.short	(.L_25 - .L_24)
	.align		4
.L_24:
        /*0094*/ 	.word	index@(_Z21gatherCorrespondencesPK6float3PKiiPS_)
        /*0098*/ 	.word	0x00000000


	//----- nvinfo : EIATTR_MIN_STACK_SIZE
	.align		4
.L_25:
        /*009c*/ 	.byte	0x04, 0x12
        /*009e*/ 	.short	(.L_27 - .L_26)
	.align		4
.L_26:
        /*00a0*/ 	.word	index@(_Z19findNearestNeighborPK6float3S1_iiPiPf)
        /*00a4*/ 	.word	0x00000000


	//----- nvinfo : EIATTR_MIN_STACK_SIZE
	.align		4
.L_27:
        /*00a8*/ 	.byte	0x04, 0x12
        /*00aa*/ 	.short	(.L_29 - .L_28)
	.align		4
.L_28:
        /*00ac*/ 	.word	index@(_Z14applyTransformP6float3iPKfS_)
        /*00b0*/ 	.word	0x00000000


	//----- nvinfo : EIATTR_MIN_STACK_SIZE
	.align		4
.L_29:
        /*00b4*/ 	.byte	0x04, 0x12
        /*00b6*/ 	.short	(.L_31 - .L_30)
	.align		4
.L_30:
        /*00b8*/ 	.word	index@(_Z17computeCovariancePK6float3S1_iPf)
        /*00bc*/ 	.word	0x00000000


	//----- nvinfo : EIATTR_MIN_STACK_SIZE
	.align		4
.L_31:
        /*00c0*/ 	.byte	0x04, 0x12
        /*00c2*/ 	.short	(.L_33 - .L_32)
	.align		4
.L_32:
        /*00c4*/ 	.word	index@(_Z16subtractCentroidP6float3iS_)
        /*00c8*/ 	.word	0x00000000


	//----- nvinfo : EIATTR_MIN_STACK_SIZE
	.align		4
.L_33:
        /*00cc*/ 	.byte	0x04, 0x12
        /*00ce*/ 	.short	(.L_35 - .L_34)
	.align		4
.L_34:
        /*00d0*/ 	.word	index@(_Z15computeCentroidPK6float3iPS_)
        /*00d4*/ 	.word	0x00000000
.L_35:


//--------------------- .nv.compat                --------------------------
	.section	.nv.compat,"",@"SHT_CUDA_COMPAT_INFO"
	.align	4
        /*0000*/ 	.byte	0x02, 0x09, 0x00, 0x00, 0x02, 0x02, 0x01, 0x00, 0x02, 0x05, 0x05, 0x00, 0x03, 0x07, 0x01, 0x01
        /*0010*/ 	.byte	0x02, 0x03, 0x00, 0x00, 0x02, 0x06, 0x01, 0x00, 0x04, 0x0b, 0x08, 0x00, 0x09, 0x00, 0x00, 0x00
        /*0020*/ 	.byte	0x00, 0x00, 0x00, 0x00


//--------------------- .nv.info._Z21gatherCorrespondencesPK6float3PKiiPS_ --------------------------
	.section	.nv.info._Z21gatherCorrespondencesPK6float3PKiiPS_,"",@"SHT_CUDA_INFO"
	.sectionflags	@""
	.align	4


	//----- nvinfo : EIATTR_CUDA_API_VERSION
	.align		4
        /*0000*/ 	.byte	0x04, 0x37
        /*0002*/ 	.short	(.L_37 - .L_36)
.L_36:
        /*0004*/ 	.word	0x00000082


	//----- nvinfo : EIATTR_KPARAM_INFO
	.align		4
.L_37:
        /*0008*/ 	.byte	0x04, 0x17
        /*000a*/ 	.short	(.L_39 - .L_38)
.L_38:
        /*000c*/ 	.word	0x00000000
        /*0010*/ 	.short	0x0003
        /*0012*/ 	.short	0x0018
        /*0014*/ 	.byte	0x00, 0xf5, 0x21, 0x00


	//----- nvinfo : EIATTR_KPARAM_INFO
	.align		4
.L_39:
        /*0018*/ 	.byte	0x04, 0x17
        /*001a*/ 	.short	(.L_41 - .L_40)
.L_40:
        /*001c*/ 	.word	0x00000000
        /*0020*/ 	.short	0x0002
        /*0022*/ 	.short	0x0010
        /*0024*/ 	.byte	0x00, 0xf0, 0x11, 0x00


	//----- nvinfo : EIATTR_KPARAM_INFO
	.align		4
.L_41:
        /*0028*/ 	.byte	0x04, 0x17
        /*002a*/ 	.short	(.L_43 - .L_42)
.L_42:
        /*002c*/ 	.word	0x00000000
        /*0030*/ 	.short	0x0001
        /*0032*/ 	.short	0x0008
        /*0034*/ 	.byte	0x00, 0xf5, 0x21, 0x00


	//----- nvinfo : EIATTR_KPARAM_INFO
	.align		4
.L_43:
        /*0038*/ 	.byte	0x04, 0x17
        /*003a*/ 	.short	(.L_45 - .L_44)
.L_44:
        /*003c*/ 	.word	0x00000000
        /*0040*/ 	.short	0x0000
        /*0042*/ 	.short	0x0000
        /*0044*/ 	.byte	0x00, 0xf5, 0x21, 0x00


	//----- nvinfo : EIATTR_SPARSE_MMA_MASK
	.align		4
.L_45:
        /*0048*/ 	.byte	0x03, 0x50
        /*004a*/ 	.short	0x0000


	//----- nvinfo : EIATTR_MAXREG_COUNT
	.align		4
        /*004c*/ 	.byte	0x03, 0x1b
        /*004e*/ 	.short	0x00ff


	//----- nvinfo : EIATTR_MERCURY_ISA_VERSION
	.align		4
        /*0050*/ 	.byte	0x03, 0x5f
        /*0052*/ 	.short	0x0101


	//----- nvinfo : EIATTR_VRC_CTA_INIT_COUNT
	.align		4
        /*0054*/ 	.byte	0x02, 0x4a
	.zero		1
	.zero		1


	//----- nvinfo : EIATTR_EXIT_INSTR_OFFSETS
	.align		4
        /*0058*/ 	.byte	0x04, 0x1c
        /*005a*/ 	.short	(.L_47 - .L_46)


	//   ....[0]....
.L_46:
        /*005c*/ 	.word	0x00000070


	//   ....[1]....
        /*0060*/ 	.word	0x00000160


	//----- nvinfo : EIATTR_CBANK_PARAM_SIZE
	.align		4
.L_47:
        /*0064*/ 	.byte	0x03, 0x19
        /*0066*/ 	.short	0x0020


	//----- nvinfo : EIATTR_PARAM_CBANK
	.align		4
        /*0068*/ 	.byte	0x04, 0x0a
        /*006a*/ 	.short	(.L_49 - .L_48)
	.align		4
.L_48:
        /*006c*/ 	.word	index@(.nv.constant0._Z21gatherCorrespondencesPK6float3PKiiPS_)
        /*0070*/ 	.short	0x0380
        /*0072*/ 	.short	0x0020


	//----- nvinfo : EIATTR_SW_WAR
	.align		4
.L_49:
        /*0074*/ 	.byte	0x04, 0x36
        /*0076*/ 	.short	(.L_51 - .L_50)
.L_50:
        /*0078*/ 	.word	0x00000008
.L_51:


//--------------------- .nv.info._Z19findNearestNeighborPK6float3S1_iiPiPf --------------------------
	.section	.nv.info._Z19findNearestNeighborPK6float3S1_iiPiPf,"",@"SHT_CUDA_INFO"
	.sectionflags	@""
	.align	4


	//----- nvinfo : EIATTR_CUDA_API_VERSION
	.align		4
        /*0000*/ 	.byte	0x04, 0x37
        /*0002*/ 	.short	(.L_53 - .L_52)
.L_52:
        /*0004*/ 	.word	0x00000082


	//----- nvinfo : EIATTR_KPARAM_INFO
	.align		4
.L_53:
        /*0008*/ 	.byte	0x04, 0x17
        /*000a*/ 	.short	(.L_55 - .L_54)
.L_54:
        /*000c*/ 	.word	0x00000000
        /*0010*/ 	.short	0x0005
        /*0012*/ 	.short	0x0020
        /*0014*/ 	.byte	0x00, 0xf5, 0x21, 0x00


	//----- nvinfo : EIATTR_KPARAM_INFO
	.align		4
.L_55:
        /*0018*/ 	.byte	0x04, 0x17
        /*001a*/ 	.short	(.L_57 - .L_56)
.L_56:
        /*001c*/ 	.word	0x00000000
        /*0020*/ 	.short	0x0004
        /*0022*/ 	.short	0x0018
        /*0024*/ 	.byte	0x00, 0xf5, 0x21, 0x00


	//----- nvinfo : EIATTR_KPARAM_INFO
	.align		4
.L_57:
        /*0028*/ 	.byte	0x04, 0x17
        /*002a*/ 	.short	(.L_59 - .L_58)
.L_58:
        /*002c*/ 	.word	0x00000000
        /*0030*/ 	.short	0x0003
        /*0032*/ 	.short	0x0014
        /*0034*/ 	.byte	0x00, 0xf0, 0x11, 0x00


	//----- nvinfo : EIATTR_KPARAM_INFO
	.align		4
.L_59:
        /*0038*/ 	.byte	0x04, 0x17
        /*003a*/ 	.short	(.L_61 - .L_60)
.L_60:
        /*003c*/ 	.word	0x00000000
        /*0040*/ 	.short	0x0002
        /*0042*/ 	.short	0x0010
        /*0044*/ 	.byte	0x00, 0xf0, 0x11, 0x00


	//----- nvinfo : EIATTR_KPARAM_INFO
	.align		4
.L_61:
        /*0048*/ 	.byte	0x04, 0x17
        /*004a*/ 	.short	(.L_63 - .L_62)
.L_62:
        /*004c*/ 	.word	0x00000000
        /*0050*/ 	.short	0x0001
        /*0052*/ 	.short	0x0008
        /*0054*/ 	.byte	0x00, 0xf5, 0x21, 0x00


	//----- nvinfo : EIATTR_KPARAM_INFO
	.align		4
.L_63:
        /*0058*/ 	.byte	0x04, 0x17
        /*005a*/ 	.short	(.L_65 - .L_64)
.L_64:
        /*005c*/ 	.word	0x00000000
        /*0060*/ 	.short	0x0000
        /*0062*/ 	.short	0x0000
        /*0064*/ 	.byte	0x00, 0xf5, 0x21, 0x00


	//----- nvinfo : EIATTR_SPARSE_MMA_MASK
	.align		4
.L_65:
        /*0068*/ 	.byte	0x03, 0x50
        /*006a*/ 	.short	0x0000


	//----- nvinfo : EIATTR_MAXREG_COUNT
	.align		4
        /*006c*/ 	.byte	0x03, 0x1b
        /*006e*/ 	.short	0x00ff


	//----- nvinfo : EIATTR_MERCURY_ISA_VERSION
	.align		4
        /*0070*/ 	.byte	0x03, 0x5f
        /*0072*/ 	.short	0x0101


	//----- nvinfo : EIATTR_VRC_CTA_INIT_COUNT
	.align		4
        /*0074*/ 	.byte	0x02, 0x4a
	.zero		1
	.zero		1


	//----- nvinfo : EIATTR_EXIT_INSTR_OFFSETS
	.align		4
        /*0078*/ 	.byte	0x04, 0x1c
        /*007a*/ 	.short	(.L_67 - .L_66)


	//   ....[0]....
.L_66:
        /*007c*/ 	.word	0x00000070


	//   ....[1]....
        /*0080*/ 	.word	0x00000f60


	//----- nvinfo : EIATTR_CBANK_PARAM_SIZE
	.align		4
.L_67:
        /*0084*/ 	.byte	0x03, 0x19
        /*0086*/ 	.short	0x0028


	//----- nvinfo : EIATTR_PARAM_CBANK
	.align		4
        /*0088*/ 	.byte	0x04, 0x0a
        /*008a*/ 	.short	(.L_69 - .L_68)
	.align		4
.L_68:
        /*008c*/ 	.word	index@(.nv.constant0._Z19findNearestNeighborPK6float3S1_iiPiPf)
        /*0090*/ 	.short	0x0380
        /*0092*/ 	.short	0x0028


	//----- nvinfo : EIATTR_SW_WAR
	.align		4
.L_69:
        /*0094*/ 	.byte	0x04, 0x36
        /*0096*/ 	.short	(.L_71 - .L_70)
.L_70:
        /*0098*/ 	.word	0x00000008
.L_71:


//--------------------- .nv.info._Z14applyTransformP6float3iPKfS_ --------------------------
	.section	.nv.info._Z14applyTransformP6float3iPKfS_,"",@"SHT_CUDA_INFO"
	.sectionflags	@""
	.align	4


	//----- nvinfo : EIATTR_CUDA_API_VERSION
	.align		4
        /*0000*/ 	.byte	0x04, 0x37
        /*0002*/ 	.short	(.L_73 - .L_72)
.L_72:
        /*0004*/ 	.word	0x00000082


	//----- nvinfo : EIATTR_KPARAM_INFO
	.align		4
.L_73:
        /*0008*/ 	.byte	0x04, 0x17
        /*000a*/ 	.short	(.L_75 - .L_74)
.L_74:
        /*000c*/ 	.word	0x00000000
        /*0010*/ 	.short	0x0003
        /*0012*/ 	.short	0x0018
        /*0014*/ 	.byte	0x00, 0xf0, 0x31, 0x00


	//----- nvinfo : EIATTR_KPARAM_INFO
	.align		4
.L_75:
        /*0018*/ 	.byte	0x04, 0x17
        /*001a*/ 	.short	(.L_77 - .L_76)
.L_76:
        /*001c*/ 	.word	0x00000000
        /*0020*/ 	.short	0x0002
        /*0022*/ 	.short	0x0010
        /*0024*/ 	.byte	0x00, 0xf5, 0x21, 0x00


	//----- nvinfo : EIATTR_KPARAM_INFO
	.align		4
.L_77:
        /*0028*/ 	.byte	0x04, 0x17
        /*002a*/ 	.short	(.L_79 - .L_78)
.L_78:
        /*002c*/ 	.word	0x00000000
        /*0030*/ 	.short	0x0001
        /*0032*/ 	.short	0x0008
        /*0034*/ 	.byte	0x00, 0xf0, 0x11, 0x00


	//----- nvinfo : EIATTR_KPARAM_INFO
	.align		4
.L_79:
        /*0038*/ 	.byte	0x04, 0x17
        /*003a*/ 	.short	(.L_81 - .L_80)
.L_80:
        /*003c*/ 	.word	0x00000000
        /*0040*/ 	.short	0x0000
        /*0042*/ 	.short	0x0000
        /*0044*/ 	.byte	0x00, 0xf5, 0x21, 0x00


	//----- nvinfo : EIATTR_SPARSE_MMA_MASK
	.align		4
.L_81:
        /*0048*/ 	.byte	0x03, 0x50
        /*004a*/ 	.short	0x0000


	//----- nvinfo : EIATTR_MAXREG_COUNT
	.align		4
        /*004c*/ 	.byte	0x03, 0x1b
        /*004e*/ 	.short	0x00ff


	//----- nvinfo : EIATTR_MERCURY_ISA_VERSION
	.align		4
        /*0050*/ 	.byte	0x03, 0x5f
        /*0052*/ 	.short	0x0101


	//----- nvinfo : EIATTR_VRC_CTA_INIT_COUNT
	.align		4
        /*0054*/ 	.byte	0x02, 0x4a
	.zero		1
	.zero		1


	//----- nvinfo : EIATTR_EXIT_INSTR_OFFSETS
	.align		4
        /*0058*/ 	.byte	0x04, 0x1c
        /*005a*/ 	.short	(.L_83 - .L_82)


	//   ....[0]....
.L_82:
        /*005c*/ 	.word	0x00000070


	//   ....[1]....
        /*0060*/ 	.word	0x00000290


	//----- nvinfo : EIATTR_CBANK_PARAM_SIZE
	.align		4
.L_83:
        /*0064*/ 	.byte	0x03, 0x19
        /*0066*/ 	.short	0x0024


	//----- nvinfo : EIATTR_PARAM_CBANK
	.align		4
        /*0068*/ 	.byte	0x04, 0x0a
        /*006a*/ 	.short	(.L_85 - .L_84)
	.align		4
.L_84:
        /*006c*/ 	.word	index@(.nv.constant0._Z14applyTransformP6float3iPKfS_)
        /*0070*/ 	.short	0x0380
        /*0072*/ 	.short	0x0024


	//----- nvinfo : EIATTR_SW_WAR
	.align		4
.L_85:
        /*0074*/ 	.byte	0x04, 0x36
        /*0076*/ 	.short	(.L_87 - .L_86)
.L_86:
        /*0078*/ 	.word	0x00000008
.L_87:


//--------------------- .nv.info._Z17computeCovariancePK6float3S1_iPf --------------------------
	.section	.nv.info._Z17computeCovariancePK6float3S1_iPf,"",@"SHT_CUDA_INFO"
	.sectionflags	@""
	.align	4


	//----- nvinfo : EIATTR_CUDA_API_VERSION
	.align		4
        /*0000*/ 	.byte	0x04, 0x37
        /*0002*/ 	.short	(.L_89 - .L_88)
.L_88:
        /*0004*/ 	.word	0x00000082


	//----- nvinfo : EIATTR_KPARAM_INFO
	.align		4
.L_89:
        /*0008*/ 	.byte	0x04, 0x17
        /*000a*/ 	.short	(.L_91 - .L_90)
.L_90:
        /*000c*/ 	.word	0x00000000
        /*0010*/ 	.short	0x0003
        /*0012*/ 	.short	0x0018
        /*0014*/ 	.byte	0x00, 0xf5, 0x21, 0x00


	//----- nvinfo : EIATTR_KPARAM_INFO
	.align		4
.L_91:
        /*0018*/ 	.byte	0x04, 0x17
        /*001a*/ 	.short	(.L_93 - .L_92)
.L_92:
        /*001c*/ 	.word	0x00000000
        /*0020*/ 	.short	0x0002
        /*0022*/ 	.short	0x0010
        /*0024*/ 	.byte	0x00, 0xf0, 0x11, 0x00


	//----- nvinfo : EIATTR_KPARAM_INFO
	.align		4
.L_93:
        /*0028*/ 	.byte	0x04, 0x17
        /*002a*/ 	.short	(.L_95 - .L_94)
.L_94:
        /*002c*/ 	.word	0x00000000
        /*0030*/ 	.short	0x0001
        /*0032*/ 	.short	0x0008
        /*0034*/ 	.byte	0x00, 0xf5, 0x21, 0x00


	//----- nvinfo : EIATTR_KPARAM_INFO
	.align		4
.L_95:
        /*0038*/ 	.byte	0x04, 0x17
        /*003a*/ 	.short	(.L_97 - .L_96)
.L_96:
        /*003c*/ 	.word	0x00000000
        /*0040*/ 	.short	0x0000
        /*0042*/ 	.short	0x0000
        /*0044*/ 	.byte	0x00, 0xf5, 0x21, 0x00


	//----- nvinfo : EIATTR_SPARSE_MMA_MASK
	.align		4
.L_97:
        /*0048*/ 	.byte	0x03, 0x50
        /*004a*/ 	.short	0x0000


	//----- nvinfo : EIATTR_MAXREG_COUNT
	.align		4
        /*004c*/ 	.byte	0x03, 0x1b
        /*004e*/ 	.short	0x00ff


	//----- nvinfo : EIATTR_MERCURY_ISA_VERSION
	.align		4
        /*0050*/ 	.byte	0x03, 0x5f
        /*0052*/ 	.short	0x0101


	//----- nvinfo : EIATTR_VRC_CTA_INIT_COUNT
	.align		4
        /*0054*/ 	.byte	0x02, 0x4a
	.zero		1
	.zero		1


	//----- nvinfo : EIATTR_EXIT_INSTR_OFFSETS
	.align		4
        /*0058*/ 	.byte	0x04, 0x1c
        /*005a*/ 	.short	(.L_99 - .L_98)


	//   ....[0]....
.L_98:
        /*005c*/ 	.word	0x00000070


	//   ....[1]....
        /*0060*/ 	.word	0x000002b0


	//----- nvinfo : EIATTR_CBANK_PARAM_SIZE
	.align		4
.L_99:
        /*0064*/ 	.byte	0x03, 0x19
        /*0066*/ 	.short	0x0020


	//----- nvinfo : EIATTR_PARAM_CBANK
	.align		4
        /*0068*/ 	.byte	0x04, 0x0a
        /*006a*/ 	.short	(.L_101 - .L_100)
	.align		4
.L_100:
        /*006c*/ 	.word	index@(.nv.constant0._Z17computeCovariancePK6float3S1_iPf)
        /*0070*/ 	.short	0x0380
        /*0072*/ 	.short	0x0020


	//----- nvinfo : EIATTR_SW_WAR
	.align		4
.L_101:
        /*0074*/ 	.byte	0x04, 0x36
        /*0076*/ 	.short	(.L_103 - .L_102)
.L_102:
        /*0078*/ 	.word	0x00000008
.L_103:


//--------------------- .nv.info._Z16subtractCentroidP6float3iS_ --------------------------
	.section	.nv.info._Z16subtractCentroidP6float3iS_,"",@"SHT_CUDA_INFO"
	.sectionflags	@""
	.align	4


	//----- nvinfo : EIATTR_CUDA_API_VERSION
	.align		4
        /*0000*/ 	.byte	0x04, 0x37
        /*0002*/ 	.short	(.L_105 - .L_104)
.L_104:
        /*0004*/ 	.word	0x00000082


	//----- nvinfo : EIATTR_KPARAM_INFO
	.align		4
.L_105:
        /*0008*/ 	.byte	0x04, 0x17
        /*000a*/ 	.short	(.L_107 - .L_106)
.L_106:
        /*000c*/ 	.word	0x00000000
        /*0010*/ 	.short	0x0002
        /*0012*/ 	.short	0x000c
        /*0014*/ 	.byte	0x00, 0xf0, 0x31, 0x00


	//----- nvinfo : EIATTR_KPARAM_INFO
	.align		4
.L_107:
        /*0018*/ 	.byte	0x04, 0x17
        /*001a*/ 	.short	(.L_109 - .L_108)
.L_108:
        /*001c*/ 	.word	0x00000000
        /*0020*/ 	.short	0x0001
        /*0022*/ 	.short	0x0008
        /*0024*/ 	.byte	0x00, 0xf0, 0x11, 0x00


	//----- nvinfo : EIATTR_KPARAM_INFO
	.align		4
.L_109:
        /*0028*/ 	.byte	0x04, 0x17
        /*002a*/ 	.short	(.L_111 - .L_110)
.L_110:
        /*002c*/ 	.word	0x00000000
        /*0030*/ 	.short	0x0000
        /*0032*/ 	.short	0x0000
        /*0034*/ 	.byte	0x00, 0xf5, 0x21, 0x00


	//----- nvinfo : EIATTR_SPARSE_MMA_MASK
	.align		4
.L_111:
        /*0038*/ 	.byte	0x03, 0x50
        /*003a*/ 	.short	0x0000


	//----- nvinfo : EIATTR_MAXREG_COUNT
	.align		4
        /*003c*/ 	.byte	0x03, 0x1b
        /*003e*/ 	.short	0x00ff


	//----- nvinfo : EIATTR_MERCURY_ISA_VERSION
	.align		4
        /*0040*/ 	.byte	0x03, 0x5f
        /*0042*/ 	.short	0x0101


	//----- nvinfo : EIATTR_VRC_CTA_INIT_COUNT
	.align		4
        /*0044*/ 	.byte	0x02, 0x4a
	.zero		1
	.zero		1


	//----- nvinfo : EIATTR_EXIT_INSTR_OFFSETS
	.align		4
        /*0048*/ 	.byte	0x04, 0x1c
        /*004a*/ 	.short	(.L_113 - .L_112)


	//   ....[0]....
.L_112:
        /*004c*/ 	.word	0x00000070


	//   ....[1]....
        /*0050*/ 	.word	0x00000160


	//----- nvinfo : EIATTR_CBANK_PARAM_SIZE
	.align		4
.L_113:
        /*0054*/ 	.byte	0x03, 0x19
        /*0056*/ 	.short	0x0018


	//----- nvinfo : EIATTR_PARAM_CBANK
	.align		4
        /*0058*/ 	.byte	0x04, 0x0a
        /*005a*/ 	.short	(.L_115 - .L_114)
	.align		4
.L_114:
        /*005c*/ 	.word	index@(.nv.constant0._Z16subtractCentroidP6float3iS_)
        /*0060*/ 	.short	0x0380
        /*0062*/ 	.short	0x0018


	//----- nvinfo : EIATTR_SW_WAR
	.align		4
.L_115:
        /*0064*/ 	.byte	0x04, 0x36
        /*0066*/ 	.short	(.L_117 - .L_116)
.L_116:
        /*0068*/ 	.word	0x00000008
.L_117:


//--------------------- .nv.info._Z15computeCentroidPK6float3iPS_ --------------------------
	.section	.nv.info._Z15computeCentroidPK6float3iPS_,"",@"SHT_CUDA_INFO"
	.sectionflags	@""
	.align	4


	//----- nvinfo : EIATTR_CUDA_API_VERSION
	.align		4
        /*0000*/ 	.byte	0x04, 0x37
        /*0002*/ 	.short	(.L_119 - .L_118)
.L_118:
        /*0004*/ 	.word	0x00000082


	//----- nvinfo : EIATTR_KPARAM_INFO
	.align		4
.L_119:
        /*0008*/ 	.byte	0x04, 0x17
        /*000a*/ 	.short	(.L_121 - .L_120)
.L_120:
        /*000c*/ 	.word	0x00000000
        /*0010*/ 	.short	0x0002
        /*0012*/ 	.short	0x0010
        /*0014*/ 	.byte	0x00, 0xf5, 0x21, 0x00


	//----- nvinfo : EIATTR_KPARAM_INFO
	.align		4
.L_121:
        /*0018*/ 	.byte	0x04, 0x17
        /*001a*/ 	.short	(.L_123 - .L_122)
.L_122:
        /*001c*/ 	.word	0x00000000
        /*0020*/ 	.short	0x0001
        /*0022*/ 	.short	0x0008
        /*0024*/ 	.byte	0x00, 0xf0, 0x11, 0x00


	//----- nvinfo : EIATTR_KPARAM_INFO
	.align		4
.L_123:
        /*0028*/ 	.byte	0x04, 0x17
        /*002a*/ 	.short	(.L_125 - .L_124)
.L_124:
        /*002c*/ 	.word	0x00000000
        /*0030*/ 	.short	0x0000
        /*0032*/ 	.short	0x0000
        /*0034*/ 	.byte	0x00, 0xf5, 0x21, 0x00


	//----- nvinfo : EIATTR_SPARSE_MMA_MASK
	.align		4
.L_125:
        /*0038*/ 	.byte	0x03, 0x50
        /*003a*/ 	.short	0x0000


	//----- nvinfo : EIATTR_MAXREG_COUNT
	.align		4
        /*003c*/ 	.byte	0x03, 0x1b
        /*003e*/ 	.short	0x00ff


	//----- nvinfo : EIATTR_NUM_BARRIERS
	.align		4
        /*0040*/ 	.byte	0x02, 0x4c
        /*0042*/ 	.byte	0x01
	.zero		1


	//----- nvinfo : EIATTR_MERCURY_ISA_VERSION
	.align		4
        /*0044*/ 	.byte	0x03, 0x5f
        /*0046*/ 	.short	0x0101


	//----- nvinfo : EIATTR_UNUSED_LOAD_BYTE_OFFSET
	.align		4
        /*0048*/ 	.byte	0x04, 0x44
        /*004a*/ 	.short	(.L_127 - .L_126)


	//   ....[0]....
.L_126:
        /*004c*/ 	.word	0x00000420
        /*0050*/ 	.word	0x00000fff


	//----- nvinfo : EIATTR_VRC_CTA_INIT_COUNT
	.align		4
.L_127:
        /*0054*/ 	.byte	0x02, 0x4a
	.zero		1
	.zero		1


	//----- nvinfo : EIATTR_EXIT_INSTR_OFFSETS
	.align		4
        /*0058*/ 	.byte	0x04, 0x1c
        /*005a*/ 	.short	(.L_129 - .L_128)


	//   ....[0]....
.L_128:
        /*005c*/ 	.word	0x000003d0


	//   ....[1]....
        /*0060*/ 	.word	0x000004b0


	//----- nvinfo : EIATTR_CRS_STACK_SIZE
	.align		4
.L_129:
        /*0064*/ 	.byte	0x04, 0x1e
        /*0066*/ 	.short	(.L_131 - .L_130)
.L_130:
        /*0068*/ 	.word	0x00000000


	//----- nvinfo : EIATTR_CBANK_PARAM_SIZE
	.align		4
.L_131:
        /*006c*/ 	.byte	0x03, 0x19
        /*006e*/ 	.short	0x0018


	//----- nvinfo : EIATTR_PARAM_CBANK
	.align		4
        /*0070*/ 	.byte	0x04, 0x0a
        /*0072*/ 	.short	(.L_133 - .L_132)
	.align		4
.L_132:
        /*0074*/ 	.word	index@(.nv.constant0._Z15computeCentroidPK6float3iPS_)
        /*0078*/ 	.short	0x0380
        /*007a*/ 	.short	0x0018


	//----- nvinfo : EIATTR_SW_WAR
	.align		4
.L_133:
        /*007c*/ 	.byte	0x04, 0x36
        /*007e*/ 	.short	(.L_135 - .L_134)
.L_134:
        /*0080*/ 	.word	0x00000008
.L_135:


//--------------------- .nv.callgraph             --------------------------
	.section	.nv.callgraph,"",@"SHT_CUDA_CALLGRAPH"
	.align	4
	.sectionentsize	8
	.align		4
        /*0000*/ 	.word	0x00000000
	.align		4
        /*0004*/ 	.word	0xffffffff
	.align		4
        /*0008*/ 	.word	0x00000000
	.align		4
        /*000c*/ 	.word	0xfffffffe
	.align		4
        /*0010*/ 	.word	0x00000000
	.align		4
        /*0014*/ 	.word	0xfffffffd
	.align		4
        /*0018*/ 	.word	0x00000000
	.align		4
        /*001c*/ 	.word	0xfffffffc


//--------------------- .text._Z21gatherCorrespondencesPK6float3PKiiPS_ --------------------------
	.section	.text._Z21gatherCorrespondencesPK6float3PKiiPS_,"ax",@progbits
	.align	128
        .global         _Z21gatherCorrespondencesPK6float3PKiiPS_
        .type           _Z21gatherCorrespondencesPK6float3PKiiPS_,@function
        .size           _Z21gatherCorrespondencesPK6float3PKiiPS_,(.L_x_18 - _Z21gatherCorrespondencesPK6float3PKiiPS_)
        .other          _Z21gatherCorrespondencesPK6float3PKiiPS_,@"STO_CUDA_ENTRY STV_DEFAULT"
_Z21gatherCorrespondencesPK6float3PKiiPS_:
.text._Z21gatherCorrespondencesPK6float3PKiiPS_:
[----:B------:R-:W-:Y:S01]  /*0000*/  LDC R1, c[0x0][0x37c] ;  /* 0x0000df00ff017b82 */ /* 0x000fe20000000800 */
[----:B------:R-:W0:Y:S07]  /*0010*/  S2R R0, SR_TID.X ;  /* 0x0000000000007919 */ /* 0x000e2e0000002100 */
[----:B------:R-:W0:Y:S01]  /*0020*/  S2UR UR4, SR_CTAID.X ;  /* 0x00000000000479c3 */ /* 0x000e220000002500 */
[----:B------:R-:W1:Y:S07]  /*0030*/  LDCU UR5, c[0x0][0x390] ;  /* 0x00007200ff0577ac */ /* 0x000e6e0008000800 */
[----:B------:R-:W0:Y:S02]  /*0040*/  LDC R9, c[0x0][0x360] ;  /* 0x0000d800ff097b82 */ /* 0x000e240000000800 */
[----:B0-----:R-:W-:-:S05]  /*0050*/  IMAD R9, R9, UR4, R0 ;  /* 0x0000000409097c24 */ /* 0x001fca000f8e0200 */
[----:B-1----:R-:W-:-:S13]  /*0060*/  ISETP.GE.AND P0, PT, R9, UR5, PT ;  /* 0x0000000509007c0c */ /* 0x002fda000bf06270 */
[----:B------:R-:W-:Y:S05]  /*0070*/  @P0 EXIT ;  /* 0x000000000000094d */ /* 0x000fea0003800000 */
[----:B------:R-:W0:Y:S01]  /*0080*/  LDC.64 R2, c[0x0][0x388] ;  /* 0x0000e200ff027b82 */ /* 0x000e220000000a00 */
[----:B------:R-:W1:Y:S07]  /*0090*/  LDCU.64 UR4, c[0x0][0x358] ;  /* 0x00006b00ff0477ac */ /* 0x000e6e0008000a00 */
[----:B------:R-:W2:Y:S08]  /*00a0*/  LDC.64 R6, c[0x0][0x380] ;  /* 0x0000e000ff067b82 */ /* 0x000eb00000000a00 */
[----:B------:R-:W3:Y:S01]  /*00b0*/  LDC.64 R4, c[0x0][0x398] ;  /* 0x0000e600ff047b82 */ /* 0x000ee20000000a00 */
[----:B0-----:R-:W-:-:S06]  /*00c0*/  IMAD.WIDE R2, R9, 0x4, R2 ;  /* 0x0000000409027825 */ /* 0x001fcc00078e0202 */
[----:B-1----:R-:W2:Y:S02]  /*00d0*/  LDG.E R3, desc[UR4][R2.64] ;  /* 0x0000000402037981 */ /* 0x002ea4000c1e1900 */
[----:B--2---:R-:W-:-:S05]  /*00e0*/  IMAD.WIDE R6, R3, 0xc, R6 ;  /* 0x0000000c03067825 */ /* 0x004fca00078e0206 */
[----:B------:R-:W2:Y:S04]  /*00f0*/  LDG.E R11, desc[UR4][R6.64] ;  /* 0x00000004060b7981 */ /* 0x000ea8000c1e1900 */
[----:B------:R-:W4:Y:S04]  /*0100*/  LDG.E R13, desc[UR4][R6.64+0x4] ;  /* 0x00000404060d7981 */ /* 0x000f28000c1e1900 */
[----:B------:R-:W5:Y:S01]  /*0110*/  LDG.E R15, desc[UR4][R6.64+0x8] ;  /* 0x00000804060f7981 */ /* 0x000f62000c1e1900 */
[----:B---3--:R-:W-:-:S05]  /*0120*/  IMAD.WIDE R4, R9, 0xc, R4 ;  /* 0x0000000c09047825 */ /* 0x008fca00078e0204 */
[----:B--2---:R-:W-:Y:S04]  /*0130*/  STG.E desc[UR4][R4.64], R11 ;  /* 0x0000000b04007986 */ /* 0x004fe8000c101904 */
[----:B----4-:R-:W-:Y:S04]  /*0140*/  STG.E desc[UR4][R4.64+0x4], R13 ;  /* 0x0000040d04007986 */ /* 0x010fe8000c101904 */
[----:B-----5:R-:W-:Y:S01]  /*0150*/  STG.E desc[UR4][R4.64+0x8], R15 ;  /* 0x0000080f04007986 */ /* 0x020fe2000c101904 */
[----:B------:R-:W-:Y:S05]  /*0160*/  EXIT ;  /* 0x000000000000794d */ /* 0x000fea0003800000 */
.L_x_0:
[----:B------:R-:W-:-:S00]  /*0170*/  BRA `(.L_x_0) ;  /* 0xfffffffc00fc7947 */ /* 0x000fc0000383ffff */
[----:B------:R-:W-:-:S00]  /*0180*/  NOP ;  /* 0x0000000000007918 */ /* 0x000fc00000000000 */
[----:B------:R-:W-:-:S00]  /*0190*/  NOP ;  /* 0x0000000000007918 */ /* 0x000fc00000000000 */
[----:B------:R-:W-:-:S00]  /*01a0*/  NOP ;  /* 0x0000000000007918 */ /* 0x000fc00000000000 */
[----:B------:R-:W-:-:S00]  /*01b0*/  NOP ;  /* 0x0000000000007918 */ /* 0x000fc00000000000 */
[----:B------:R-:W-:-:S00]  /*01c0*/  NOP ;  /* 0x0000000000007918 */ /* 0x000fc00000000000 */
[----:B------:R-:W-:-:S00]  /*01d0*/  NOP ;  /* 0x0000000000007918 */ /* 0x000fc00000000000 */
[----:B------:R-:W-:-:S00]  /*01e0*/  NOP ;  /* 0x0000000000007918 */ /* 0x000fc00000000000 */
[----:B------:R-:W-:-:S00]  /*01f0*/  NOP ;  /* 0x0000000000007918 */ /* 0x000fc00000000000 */
.L_x_18:


//--------------------- .text._Z19findNearestNeighborPK6float3S1_iiPiPf --------------------------
	.section	.text._Z19findNearestNeighborPK6float3S1_iiPiPf,"ax",@progbits
	.align	128
        .global         _Z19findNearestNeighborPK6float3S1_iiPiPf
        .type           _Z19findNearestNeighborPK6float3S1_iiPiPf,@function
        .size           _Z19findNearestNeighborPK6float3S1_iiPiPf,(.L_x_19 - _Z19findNearestNeighborPK6float3S1_iiPiPf)
        .other          _Z19findNearestNeighborPK6float3S1_iiPiPf,@"STO_CUDA_ENTRY STV_DEFAULT"
_Z19findNearestNeighborPK6float3S1_iiPiPf:
.text._Z19findNearestNeighborPK6float3S1_iiPiPf:
        /* <DEDUP_REMOVED lines=8> */
[----:B------:R-:W0:Y:S01]  /*0080*/  LDCU UR6, c[0x0][0x394] ;  /* 0x00007280ff0677ac */ /* 0x000e220008000800 */
[----:B------:R-:W-:Y:S01]  /*0090*/  HFMA2 R18, -RZ, RZ, 32.65625, 4.5359134674072265625e-05 ;  /* 0x501502f9ff127431 */ /* 0x000fe200000001ff */
[----:B------:R-:W-:Y:S01]  /*00a0*/  MOV R12, 0xffffffff ;  /* 0xffffffff000c7802 */ /* 0x000fe20000000f00 */
[----:B------:R-:W1:Y:S01]  /*00b0*/  LDCU.64 UR10, c[0x0][0x358] ;  /* 0x00006b00ff0a77ac */ /* 0x000e620008000a00 */
[----:B0-----:R-:W-:-:S09]  /*00c0*/  UISETP.GE.AND UP0, UPT, UR6, 0x1, UPT ;  /* 0x000000010600788c */ /* 0x001fd2000bf06270 */
[----:B-1----:R-:W-:Y:S05]  /*00d0*/  BRA.U !UP0, `(.L_x_1) ;  /* 0x0000000d08887547 */ /* 0x002fea000b800000 */
[----:B------:R-:W0:Y:S02]  /*00e0*/  LDC.64 R2, c[0x0][0x380] ;  /* 0x0000e000ff027b82 */ /* 0x000e240000000a00 */
[----:B0-----:R-:W-:-:S05]  /*00f0*/  IMAD.WIDE R2, R0, 0xc, R2 ;  /* 0x0000000c00027825 */ /* 0x001fca00078e0202 */
[----:B------:R0:W5:Y:S04]  /*0100*/  LDG.E R6, desc[UR10][R2.64] ;  /* 0x0000000a02067981 */ /* 0x000168000c1e1900 */
[----:B------:R0:W5:Y:S04]  /*0110*/  LDG.E R7, desc[UR10][R2.64+0x4] ;  /* 0x0000040a02077981 */ /* 0x000168000c1e1900 */
[----:B------:R0:W5:Y:S01]  /*0120*/  LDG.E R8, desc[UR10][R2.64+0x8] ;  /* 0x0000080a02087981 */ /* 0x000162000c1e1900 */
[----:B------:R-:W-:Y:S01]  /*0130*/  UISETP.GE.U32.AND UP1, UPT, UR6, 0x8, UPT ;  /* 0x000000080600788c */ /* 0x000fe2000bf26070 */
[----:B------:R-:W-:Y:S01]  /*0140*/  MOV R18, 0x501502f9 ;  /* 0x501502f900127802 */ /* 0x000fe20000000f00 */
[----:B------:R-:W-:Y:S01]  /*0150*/  ULOP3.LUT UR7, UR6, 0x7, URZ, 0xc0, !UPT ;  /* 0x0000000706077892 */ /* 0x000fe2000f8ec0ff */
[----:B------:R-:W-:-:S02]  /*0160*/  MOV R12, 0xffffffff ;  /* 0xffffffff000c7802 */ /* 0x000fc40000000f00 */
[----:B------:R-:W-:Y:S01]  /*0170*/  MOV R9, RZ ;  /* 0x000000ff00097202 */ /* 0x000fe20000000f00 */
[----:B------:R-:W-:-:S03]  /*0180*/  UISETP.NE.AND UP0, UPT, UR7, URZ, UPT ;  /* 0x000000ff0700728c */ /* 0x000fc6000bf05270 */
[----:B0-----:R-:W-:Y:S08]  /*0190*/  BRA.U !UP1, `(.L_x_2) ;  /* 0x0000000509bc7547 */ /* 0x001ff0000b800000 */
[----:B------:R-:W0:Y:S01]  /*01a0*/  LDCU.64 UR4, c[0x0][0x388] ;  /* 0x00007100ff0477ac */ /* 0x000e220008000a00 */
[----:B------:R-:W-:Y:S01]  /*01b0*/  HFMA2 R4, -RZ, RZ, 0, 0 ;  /* 0x00000000ff047431 */ /* 0x000fe200000001ff */
[----:B------:R-:W-:Y:S01]  /*01c0*/  MOV R18, 0x501502f9 ;  /* 0x501502f900127802 */ /* 0x000fe20000000f00 */
[----:B------:R-:W-:Y:S01]  /*01d0*/  ULOP3.LUT UR8, UR6, 0x7ffffff8, URZ, 0xc0, !UPT ;  /* 0x7ffffff806087892 */ /* 0x000fe2000f8ec0ff */
[----:B------:R-:W-:-:S05]  /*01e0*/  MOV R12, 0xffffffff ;  /* 0xffffffff000c7802 */ /* 0x000fca0000000f00 */
[----:B------:R-:W-:Y:S01]  /*01f0*/  MOV R9, UR8 ;  /* 0x0000000800097c02 */ /* 0x000fe20008000f00 */
[----:B0-----:R-:W-:-:S04]  /*0200*/  UIADD3 UR4, UP1, UPT, UR4, 0x30, URZ ;  /* 0x0000003004047890 */ /* 0x001fc8000ff3e0ff */
[----:B------:R-:W-:Y:S02]  /*0210*/  UIADD3.X UR5, UPT, UPT, URZ, UR5, URZ, UP1, !UPT ;  /* 0x00000005ff057290 */ /* 0x000fe40008ffe4ff */
[----:B------:R-:W-:-:S04]  /*0220*/  MOV R2, UR4 ;  /* 0x0000000400027c02 */ /* 0x000fc80008000f00 */
[----:B------:R-:W-:-:S07]  /*0230*/  MOV R3, UR5 ;  /* 0x0000000500037c02 */ /* 0x000fce0008000f00 */
.L_x_3:
[----:B------:R-:W2:Y:S04]  /*0240*/  LDG.E R10, desc[UR10][R2.64+-0x2c] ;  /* 0xffffd40a020a7981 */ /* 0x000ea8000c1e1900 */
[----:B------:R-:W3:Y:S04]  /*0250*/  LDG.E R11, desc[UR10][R2.64+-0x30] ;  /* 0xffffd00a020b7981 */ /* 0x000ee8000c1e1900 */
[----:B------:R-:W4:Y:S04]  /*0260*/  LDG.E R16, desc[UR10][R2.64+-0x20] ;  /* 0xffffe00a02107981 */ /* 0x000f28000c1e1900 */
[----:B------:R-:W4:Y:S04]  /*0270*/  LDG.E R13, desc[UR10][R2.64+-0x28] ;  /* 0xffffd80a020d7981 */ /* 0x000f28000c1e1900 */
[----:B------:R-:W4:Y:S04]  /*0280*/  LDG.E R19, desc[UR10][R2.64+-0x24] ;  /* 0xffffdc0a02137981 */ /* 0x000f28000c1e1900 */
[----:B------:R-:W4:Y:S04]  /*0290*/  LDG.E R21, desc[UR10][R2.64+-0x1c] ;  /* 0xffffe40a02157981 */ /* 0x000f28000c1e1900 */
[----:B------:R-:W4:Y:S04]  /*02a0*/  LDG.E R20, desc[UR10][R2.64+-0x14] ;  /* 0xffffec0a02147981 */ /* 0x000f28000c1e1900 */
[----:B------:R-:W4:Y:S04]  /*02b0*/  LDG.E R23, desc[UR10][R2.64+-0x18] ;  /* 0xffffe80a02177981 */ /* 0x000f28000c1e1900 */
[----:B------:R-:W4:Y:S01]  /*02c0*/  LDG.E R5, desc[UR10][R2.64+-0x10] ;  /* 0xfffff00a02057981 */ /* 0x000f22000c1e1900 */
[----:B--2--5:R-:W-:-:S03]  /*02d0*/  FADD R15, R7, -R10 ;  /* 0x8000000a070f7221 */ /* 0x024fc60000000000 */
[----:B------:R-:W2:Y:S01]  /*02e0*/  LDG.E R10, desc[UR10][R2.64+-0x8] ;  /* 0xfffff80a020a7981 */ /* 0x000ea2000c1e1900 */
[----:B---3--:R-:W-:Y:S01]  /*02f0*/  FADD R14, R6, -R11 ;  /* 0x8000000b060e7221 */ /* 0x008fe20000000000 */
[----:B------:R-:W-:Y:S02]  /*0300*/  FMUL R15, R15, R15 ;  /* 0x0000000f0f0f7220 */ /* 0x000fe40000400000 */
[----:B------:R-:W3:Y:S01]  /*0310*/  LDG.E R11, desc[UR10][R2.64+-0xc] ;  /* 0xfffff40a020b7981 */ /* 0x000ee2000c1e1900 */
[----:B----4-:R-:W-:Y:S01]  /*0320*/  FADD R22, R7, -R16 ;  /* 0x8000001007167221 */ /* 0x010fe20000000000 */
[----:B------:R-:W-:Y:S02]  /*0330*/  FFMA R17, R14, R14, R15 ;  /* 0x0000000e0e117223 */ /* 0x000fe4000000000f */
[----:B------:R-:W4:Y:S01]  /*0340*/  LDG.E R16, desc[UR10][R2.64+0x4] ;  /* 0x0000040a02107981 */ /* 0x000f22000c1e1900 */
[----:B------:R-:W-:-:S03]  /*0350*/  FADD R14, R8, -R13 ;  /* 0x8000000d080e7221 */ /* 0x000fc60000000000 */
[----:B------:R-:W4:Y:S01]  /*0360*/  LDG.E R15, desc[UR10][R2.64+-0x4] ;  /* 0xfffffc0a020f7981 */ /* 0x000f22000c1e1900 */
[----:B------:R-:W-:Y:S01]  /*0370*/  FFMA R25, R14, R14, R17 ;  /* 0x0000000e0e197223 */ /* 0x000fe20000000011 */
[----:B------:R-:W-:Y:S02]  /*0380*/  FADD R19, R6, -R19 ;  /* 0x8000001306137221 */ /* 0x000fe40000000000 */
[----:B------:R-:W4:Y:S01]  /*0390*/  LDG.E R13, desc[UR10][R2.64] ;  /* 0x0000000a020d7981 */ /* 0x000f22000c1e1900 */
[----:B------:R-:W-:Y:S01]  /*03a0*/  FMUL R22, R22, R22 ;  /* 0x0000001616167220 */ /* 0x000fe20000400000 */
[----:B------:R-:W-:Y:S01]  /*03b0*/  FADD R21, R8, -R21 ;  /* 0x8000001508157221 */ /* 0x000fe20000000000 */
[----:B------:R-:W-:Y:S01]  /*03c0*/  FSETP.GEU.AND P4, PT, R25, R18, PT ;  /* 0x000000121900720b */ /* 0x000fe20003f8e000 */
[----:B------:R-:W4:Y:S01]  /*03d0*/  LDG.E R17, desc[UR10][R2.64+0x8] ;  /* 0x0000080a02117981 */ /* 0x000f22000c1e1900 */
[----:B------:R-:W-:-:S03]  /*03e0*/  FFMA R24, R19, R19, R22 ;  /* 0x0000001313187223 */ /* 0x000fc60000000016 */
[----:B------:R-:W4:Y:S01]  /*03f0*/  LDG.E R14, desc[UR10][R2.64+0x10] ;  /* 0x0000100a020e7981 */ /* 0x000f22000c1e1900 */
[----:B------:R-:W-:Y:S01]  /*0400*/  FSEL R22, R25, R18, !P4 ;  /* 0x0000001219167208 */ /* 0x000fe20006000000 */
[----:B------:R-:W-:Y:S02]  /*0410*/  FFMA R25, R21, R21, R24 ;  /* 0x0000001515197223 */ /* 0x000fe40000000018 */
[----:B------:R-:W4:Y:S01]  /*0420*/  LDG.E R19, desc[UR10][R2.64+0xc] ;  /* 0x00000c0a02137981 */ /* 0x000f22000c1e1900 */
[----:B------:R-:W-:Y:S01]  /*0430*/  FADD R24, R7, -R20 ;  /* 0x8000001407187221 */ /* 0x000fe20000000000 */
[----:B------:R-:W-:Y:S02]  /*0440*/  FADD R20, R6, -R23 ;  /* 0x8000001706147221 */ /* 0x000fe40000000000 */
[----:B------:R-:W4:Y:S01]  /*0450*/  LDG.E R21, desc[UR10][R2.64+0x14] ;  /* 0x0000140a02157981 */ /* 0x000f22000c1e1900 */
[----:B------:R-:W-:-:S03]  /*0460*/  FMUL R27, R24, R24 ;  /* 0x00000018181b7220 */ /* 0x000fc60000400000 */
[----:B------:R-:W4:Y:S01]  /*0470*/  LDG.E R18, desc[UR10][R2.64+0x1c] ;  /* 0x00001c0a02127981 */ /* 0x000f22000c1e1900 */
[----:B------:R-:W-:-:S03]  /*0480*/  FSETP.GEU.AND P5, PT, R25, R22, PT ;  /* 0x000000161900720b */ /* 0x000fc60003fae000 */
[----:B------:R-:W4:Y:S01]  /*0490*/  LDG.E R23, desc[UR10][R2.64+0x18] ;  /* 0x0000180a02177981 */ /* 0x000f22000c1e1900 */
[----:B------:R-:W-:Y:S01]  /*04a0*/  FFMA R24, R20, R20, R27 ;  /* 0x0000001414187223 */ /* 0x000fe2000000001b */
[----:B------:R-:W-:Y:S02]  /*04b0*/  FADD R5, R8, -R5 ;  /* 0x8000000508057221 */ /* 0x000fe40000000000 */
[----:B------:R-:W4:Y:S01]  /*04c0*/  LDG.E R27, desc[UR10][R2.64+0x20] ;  /* 0x0000200a021b7981 */ /* 0x000f22000c1e1900 */
[----:B------:R-:W-:-:S03]  /*04d0*/  FSEL R22, R25, R22, !P5 ;  /* 0x0000001619167208 */ /* 0x000fc60006800000 */
[----:B------:R-:W4:Y:S01]  /*04e0*/  LDG.E R20, desc[UR10][R2.64+0x28] ;  /* 0x0000280a02147981 */ /* 0x000f22000c1e1900 */
[----:B------:R-:W-:-:S03]  /*04f0*/  FFMA R29, R5, R5, R24 ;  /* 0x00000005051d7223 */ /* 0x000fc60000000018 */
[----:B------:R-:W4:Y:S04]  /*0500*/  LDG.E R25, desc[UR10][R2.64+0x24] ;  /* 0x0000240a02197981 */ /* 0x000f28000c1e1900 */
[----:B------:R-:W4:Y:S01]  /*0510*/  LDG.E R5, desc[UR10][R2.64+0x2c] ;  /* 0x00002c0a02057981 */ /* 0x000f22000c1e1900 */
[----:B------:R-:W-:-:S04]  /*0520*/  FSETP.GEU.AND P3, PT, R29, R22, PT ;  /* 0x000000161d00720b */ /* 0x000fc80003f6e000 */
[----:B------:R-:W-:Y:S02]  /*0530*/  FSEL R22, R29, R22, !P3 ;  /* 0x000000161d167208 */ /* 0x000fe40005800000 */
[C---:B------:R-:W-:Y:S02]  /*0540*/  SEL R12, R4.reuse, R12, !P4 ;  /* 0x0000000c040c7207 */ /* 0x040fe40006000000 */
[----:B------:R-:W-:-:S05]  /*0550*/  @!P5 IADD3 R12, PT, PT, R4, 0x1, RZ ;  /* 0x00000001040cd810 */ /* 0x000fca0007ffe0ff */
[----:B------:R-:W-:Y:S01]  /*0560*/  @!P3 IADD3 R12, PT, PT, R4, 0x2, RZ ;  /* 0x00000002040cb810 */ /* 0x000fe20007ffe0ff */
[----:B--2---:R-:W-:Y:S01]  /*0570*/  FADD R10, R7, -R10 ;  /* 0x8000000a070a7221 */ /* 0x004fe20000000000 */
[----:B---3--:R-:W-:-:S03]  /*0580*/  FADD R11, R6, -R11 ;  /* 0x8000000b060b7221 */ /* 0x008fc60000000000 */
[----:B------:R-:W-:Y:S01]  /*0590*/  FMUL R10, R10, R10 ;  /* 0x0000000a0a0a7220 */ /* 0x000fe20000400000 */
[----:B----4-:R-:W-:-:S03]  /*05a0*/  FADD R16, R7, -R16 ;  /* 0x8000001007107221 */ /* 0x010fc60000000000 */
[----:B------:R-:W-:Y:S01]  /*05b0*/  FFMA R10, R11, R11, R10 ;  /* 0x0000000b0b0a7223 */ /* 0x000fe2000000000a */
[----:B------:R-:W-:Y:S01]  /*05c0*/  FADD R15, R8, -R15 ;  /* 0x8000000f080f7221 */ /* 0x000fe20000000000 */
[----:B------:R-:W-:Y:S01]  /*05d0*/  FMUL R16, R16, R16 ;  /* 0x0000001010107220 */ /* 0x000fe20000400000 */
[----:B------:R-:W-:Y:S02]  /*05e0*/  FADD R13, R6, -R13 ;  /* 0x8000000d060d7221 */ /* 0x000fe40000000000 */
[----:B------:R-:W-:Y:S02]  /*05f0*/  FFMA R15, R15, R15, R10 ;  /* 0x0000000f0f0f7223 */ /* 0x000fe4000000000a */
[----:B------:R-:W-:Y:S01]  /*0600*/  FFMA R16, R13, R13, R16 ;  /* 0x0000000d0d107223 */ /* 0x000fe20000000010 */
[----:B------:R-:W-:Y:S02]  /*0610*/  FADD R17, R8, -R17 ;  /* 0x8000001108117221 */ /* 0x000fe40000000000 */
[----:B------:R-:W-:Y:S01]  /*0620*/  FSETP.GEU.AND P2, PT, R15, R22, PT ;  /* 0x000000160f00720b */ /* 0x000fe20003f4e000 */
[----:B------:R-:W-:Y:S01]  /*0630*/  FADD R14, R7, -R14 ;  /* 0x8000000e070e7221 */ /* 0x000fe20000000000 */
[----:B------:R-:W-:-:S02]  /*0640*/  FFMA R16, R17, R17, R16 ;  /* 0x0000001111107223 */ /* 0x000fc40000000010 */
[----:B------:R-:W-:Y:S01]  /*0650*/  FSEL R15, R15, R22, !P2 ;  /* 0x000000160f0f7208 */ /* 0x000fe20005000000 */
[----:B------:R-:W-:Y:S01]  /*0660*/  FADD R19, R6, -R19 ;  /* 0x8000001306137221 */ /* 0x000fe20000000000 */
[----:B------:R-:W-:Y:S02]  /*0670*/  FMUL R14, R14, R14 ;  /* 0x0000000e0e0e7220 */ /* 0x000fe40000400000 */
[----:B------:R-:W-:Y:S01]  /*0680*/  FSETP.GEU.AND P0, PT, R16, R15, PT ;  /* 0x0000000f1000720b */ /* 0x000fe20003f0e000 */
[----:B------:R-:W-:Y:S01]  /*0690*/  FADD R21, R8, -R21 ;  /* 0x8000001508157221 */ /* 0x000fe20000000000 */
[----:B------:R-:W-:Y:S01]  /*06a0*/  FFMA R14, R19, R19, R14 ;  /* 0x00000013130e7223 */ /* 0x000fe2000000000e */
[----:B------:R-:W-:-:S03]  /*06b0*/  FADD R18, R7, -R18 ;  /* 0x8000001207127221 */ /* 0x000fc60000000000 */
[----:B------:R-:W-:Y:S01]  /*06c0*/  FFMA R14, R21, R21, R14 ;  /* 0x00000015150e7223 */ /* 0x000fe2000000000e */
        /* <DEDUP_REMOVED lines=11> */
[-C--:B------:R-:W-:Y:S01]  /*0780*/  FSETP.GEU.AND P4, PT, R27, R14.reuse, PT ;  /* 0x0000000e1b00720b */ /* 0x080fe20003f8e000 */
[----:B------:R-:W-:Y:S01]  /*0790*/  FADD R5, R8, -R5 ;  /* 0x8000000508057221 */ /* 0x000fe20000000000 */
[----:B------:R-:W-:Y:S02]  /*07a0*/  FFMA R20, R25, R25, R20 ;  /* 0x0000001919147223 */ /* 0x000fe40000000014 */
[----:B------:R-:W-:Y:S02]  /*07b0*/  FSEL R14, R27, R14, !P4 ;  /* 0x0000000e1b0e7208 */ /* 0x000fe40006000000 */
[----:B------:R-:W-:Y:S01]  /*07c0*/  FFMA R5, R5, R5, R20 ;  /* 0x0000000505057223 */ /* 0x000fe20000000014 */
[----:B------:R-:W-:-:S04]  /*07d0*/  @!P2 IADD3 R12, PT, PT, R4, 0x3, RZ ;  /* 0x00000003040ca810 */ /* 0x000fc80007ffe0ff */
[----:B------:R-:W-:Y:S02]  /*07e0*/  FSETP.GEU.AND P2, PT, R5, R14, PT ;  /* 0x0000000e0500720b */ /* 0x000fe40003f4e000 */
[C---:B------:R-:W-:Y:S02]  /*07f0*/  @!P0 IADD3 R12, PT, PT, R4.reuse, 0x4, RZ ;  /* 0x00000004040c8810 */ /* 0x040fe40007ffe0ff */
[C---:B------:R-:W-:Y:S02]  /*0800*/  @!P1 IADD3 R12, PT, PT, R4.reuse, 0x5, RZ ;  /* 0x00000005040c9810 */ /* 0x040fe40007ffe0ff */
[----:B------:R-:W-:-:S07]  /*0810*/  @!P4 IADD3 R12, PT, PT, R4, 0x6, RZ ;  /* 0x00000006040cc810 */ /* 0x000fce0007ffe0ff */
[C---:B------:R-:W-:Y:S02]  /*0820*/  @!P2 IADD3 R12, PT, PT, R4.reuse, 0x7, RZ ;  /* 0x00000007040ca810 */ /* 0x040fe40007ffe0ff */
[----:B------:R-:W-:-:S04]  /*0830*/  IADD3 R4, PT, PT, R4, 0x8, RZ ;  /* 0x0000000804047810 */ /* 0x000fc80007ffe0ff */
[----:B------:R-:W-:Y:S02]  /*0840*/  ISETP.NE.AND P0, PT, R4, R9, PT ;  /* 0x000000090400720c */ /* 0x000fe40003f05270 */
[----:B------:R-:W-:Y:S02]  /*0850*/  IADD3 R2, P1, PT, R2, 0x60, RZ ;  /* 0x0000006002027810 */ /* 0x000fe40007f3e0ff */
[----:B------:R-:W-:Y:S02]  /*0860*/  FSEL R18, R5, R14, !P2 ;  /* 0x0000000e05127208 */ /* 0x000fe40005000000 */
[----:B------:R-:W-:-:S07]  /*0870*/  IADD3.X R3, PT, PT, RZ, R3, RZ, P1, !PT ;  /* 0x00000003ff037210 */ /* 0x000fce0000ffe4ff */
[----:B------:R-:W-:Y:S05]  /*0880*/  @P0 BRA `(.L_x_3) ;  /* 0xfffffff8006c0947 */ /* 0x000fea000383ffff */
.L_x_2:
[----:B------:R-:W-:Y:S05]  /*0890*/  BRA.U !UP0, `(.L_x_1) ;  /* 0x0000000508987547 */ /* 0x000fea000b800000 */
[----:B------:R-:W-:Y:S02]  /*08a0*/  UISETP.GE.U32.AND UP0, UPT, UR7, 0x4, UPT ;  /* 0x000000040700788c */ /* 0x000fe4000bf06070 */
[----:B------:R-:W-:-:S04]  /*08b0*/  ULOP3.LUT UR5, UR6, 0x3, URZ, 0xc0, !UPT ;  /* 0x0000000306057892 */ /* 0x000fc8000f8ec0ff */
[----:B------:R-:W-:-:S03]  /*08c0*/  UISETP.NE.AND UP1, UPT, UR5, URZ, UPT ;  /* 0x000000ff0500728c */ /* 0x000fc6000bf25270 */
[----:B------:R-:W-:Y:S08]  /*08d0*/  BRA.U !UP0, `(.L_x_4) ;  /* 0x0000000108cc7547 */ /* 0x000ff0000b800000 */
[----:B------:R-:W0:Y:S02]  /*08e0*/  LDC.64 R2, c[0x0][0x388] ;  /* 0x0000e200ff027b82 */ /* 0x000e240000000a00 */
[----:B0-----:R-:W-:-:S05]  /*08f0*/  IMAD.WIDE.U32 R2, R9, 0xc, R2 ;  /* 0x0000000c09027825 */ /* 0x001fca00078e0002 */
        /* <DEDUP_REMOVED lines=11> */
[----:B------:R-:W4:Y:S01]  /*09b0*/  LDG.E R15, desc[UR10][R2.64+0x2c] ;  /* 0x00002c0a020f7981 */ /* 0x000f22000c1e1900 */
[----:B--2--5:R-:W-:Y:S01]  /*09c0*/  FADD R14, R7, -R14 ;  /* 0x8000000e070e7221 */ /* 0x024fe20000000000 */
        /* <DEDUP_REMOVED lines=12> */
[----:B------:R-:W-:-:S02]  /*0a90*/  FMUL R10, R10, R10 ;  /* 0x0000000a0a0a7220 */ /* 0x000fc40000400000 */
[----:B------:R-:W-:Y:S01]  /*0aa0*/  FSEL R18, R21, R18, !P0 ;  /* 0x0000001215127208 */ /* 0x000fe20004000000 */
[----:B------:R-:W-:Y:S01]  /*0ab0*/  FADD R13, R6, -R13 ;  /* 0x8000000d060d7221 */ /* 0x000fe20000000000 */
[----:B------:R-:W-:Y:S01]  /*0ac0*/  FFMA R17, R17, R17, R16 ;  /* 0x0000001111117223 */ /* 0x000fe20000000010 */
[----:B------:R-:W-:Y:S02]  /*0ad0*/  SEL R12, R9, R12, !P0 ;  /* 0x0000000c090c7207 */ /* 0x000fe40004000000 */
[----:B------:R-:W-:Y:S01]  /*0ae0*/  FFMA R10, R13, R13, R10 ;  /* 0x0000000d0d0a7223 */ /* 0x000fe2000000000a */
[----:B------:R-:W-:Y:S01]  /*0af0*/  FADD R4, R7, -R4 ;  /* 0x8000000407047221 */ /* 0x000fe20000000000 */
[C---:B------:R-:W-:Y:S01]  /*0b00*/  FSETP.GEU.AND P1, PT, R17.reuse, R18, PT ;  /* 0x000000121100720b */ /* 0x040fe20003f2e000 */
[----:B------:R-:W-:Y:S02]  /*0b10*/  FADD R5, R8, -R5 ;  /* 0x8000000508057221 */ /* 0x000fe40000000000 */
[----:B------:R-:W-:Y:S01]  /*0b20*/  FMUL R4, R4, R4 ;  /* 0x0000000404047220 */ /* 0x000fe20000400000 */
[----:B------:R-:W-:Y:S01]  /*0b30*/  FSEL R17, R17, R18, !P1 ;  /* 0x0000001211117208 */ /* 0x000fe20004800000 */
[----:B------:R-:W-:Y:S01]  /*0b40*/  FADD R11, R6, -R11 ;  /* 0x8000000b060b7221 */ /* 0x000fe20000000000 */
[----:B------:R-:W-:-:S03]  /*0b50*/  FFMA R10, R5, R5, R10 ;  /* 0x00000005050a7223 */ /* 0x000fc6000000000a */
[----:B------:R-:W-:Y:S01]  /*0b60*/  FFMA R4, R11, R11, R4 ;  /* 0x0000000b0b047223 */ /* 0x000fe20000000004 */
[----:B------:R-:W-:Y:S01]  /*0b70*/  FADD R15, R8, -R15 ;  /* 0x8000000f080f7221 */ /* 0x000fe20000000000 */
[C---:B------:R-:W-:Y:S02]  /*0b80*/  FSETP.GEU.AND P2, PT, R10.reuse, R17, PT ;  /* 0x000000110a00720b */ /* 0x040fe40003f4e000 */
[----:B------:R-:W-:Y:S01]  /*0b90*/  @!P1 IADD3 R12, PT, PT, R9, 0x1, RZ ;  /* 0x00000001090c9810 */ /* 0x000fe20007ffe0ff */
[----:B------:R-:W-:Y:S01]  /*0ba0*/  FFMA R15, R15, R15, R4 ;  /* 0x0000000f0f0f7223 */ /* 0x000fe20000000004 */
[----:B------:R-:W-:-:S04]  /*0bb0*/  FSEL R10, R10, R17, !P2 ;  /* 0x000000110a0a7208 */ /* 0x000fc80005000000 */
[----:B------:R-:W-:-:S04]  /*0bc0*/  FSETP.GEU.AND P3, PT, R15, R10, PT ;  /* 0x0000000a0f00720b */ /* 0x000fc80003f6e000 */
[----:B------:R-:W-:Y:S02]  /*0bd0*/  FSEL R18, R15, R10, !P3 ;  /* 0x0000000a0f127208 */ /* 0x000fe40005800000 */
[----:B------:R-:W-:-:S07]  /*0be0*/  @!P2 IADD3 R12, PT, PT, R9, 0x2, RZ ;  /* 0x00000002090ca810 */ /* 0x000fce0007ffe0ff */
[C---:B------:R-:W-:Y:S02]  /*0bf0*/  @!P3 IADD3 R12, PT, PT, R9.reuse, 0x3, RZ ;  /* 0x00000003090cb810 */ /* 0x040fe40007ffe0ff */
[----:B------:R-:W-:-:S07]  /*0c00*/  IADD3 R9, PT, PT, R9, 0x4, RZ ;  /* 0x0000000409097810 */ /* 0x000fce0007ffe0ff */
.L_x_4:
[----:B------:R-:W-:Y:S05]  /*0c10*/  BRA.U !UP1, `(.L_x_1) ;  /* 0x0000000109b87547 */ /* 0x000fea000b800000 */
[----:B------:R-:W-:Y:S02]  /*0c20*/  UISETP.NE.AND UP0, UPT, UR5, 0x1, UPT ;  /* 0x000000010500788c */ /* 0x000fe4000bf05270 */
[----:B------:R-:W-:-:S04]  /*0c30*/  ULOP3.LUT UR4, UR6, 0x1, URZ, 0xc0, !UPT ;  /* 0x0000000106047892 */ /* 0x000fc8000f8ec0ff */
[----:B------:R-:W-:-:S03]  /*0c40*/  UISETP.NE.U32.AND UP1, UPT, UR4, 0x1, UPT ;  /* 0x000000010400788c */ /* 0x000fc6000bf25070 */
        /* <DEDUP_REMOVED lines=14> */
[----:B------:R-:W-:-:S03]  /*0d30*/  FADD R10, R7, -R10 ;  /* 0x8000000a070a7221 */ /* 0x000fc60000000000 */
[----:B------:R-:W-:Y:S01]  /*0d40*/  FFMA R11, R11, R11, R4 ;  /* 0x0000000b0b0b7223 */ /* 0x000fe20000000004 */
[----:B------:R-:W-:Y:S01]  /*0d50*/  FADD R13, R6, -R13 ;  /* 0x8000000d060d7221 */ /* 0x000fe20000000000 */
[----:B------:R-:W-:-:S03]  /*0d60*/  FMUL R10, R10, R10 ;  /* 0x0000000a0a0a7220 */ /* 0x000fc60000400000 */
[-C--:B------:R-:W-:Y:S01]  /*0d70*/  FSETP.GEU.AND P0, PT, R11, R18.reuse, PT ;  /* 0x000000120b00720b */ /* 0x080fe20003f0e000 */
[----:B------:R-:W-:Y:S01]  /*0d80*/  FADD R15, R8, -R15 ;  /* 0x8000000f080f7221 */ /* 0x000fe20000000000 */
[----:B------:R-:W-:Y:S02]  /*0d90*/  FFMA R10, R13, R13, R10 ;  /* 0x0000000d0d0a7223 */ /* 0x000fe4000000000a */
[----:B------:R-:W-:Y:S02]  /*0da0*/  FSEL R18, R11, R18, !P0 ;  /* 0x000000120b127208 */ /* 0x000fe40004000000 */
[----:B------:R-:W-:Y:S01]  /*0db0*/  SEL R12, R9, R12, !P0 ;  /* 0x0000000c090c7207 */ /* 0x000fe20004000000 */
[----:B------:R-:W-:-:S05]  /*0dc0*/  FFMA R15, R15, R15, R10 ;  /* 0x0000000f0f0f7223 */ /* 0x000fca000000000a */
[----:B------:R-:W-:-:S04]  /*0dd0*/  FSETP.GEU.AND P1, PT, R15, R18, PT ;  /* 0x000000120f00720b */ /* 0x000fc80003f2e000 */
[----:B------:R-:W-:-:S09]  /*0de0*/  FSEL R18, R15, R18, !P1 ;  /* 0x000000120f127208 */ /* 0x000fd20004800000 */
[C---:B------:R-:W-:Y:S02]  /*0df0*/  @!P1 IADD3 R12, PT, PT, R9.reuse, 0x1, RZ ;  /* 0x00000001090c9810 */ /* 0x040fe40007ffe0ff */
[----:B------:R-:W-:-:S07]  /*0e00*/  IADD3 R9, PT, PT, R9, 0x2, RZ ;  /* 0x0000000209097810 */ /* 0x000fce0007ffe0ff */
.L_x_5:
[----:B------:R-:W-:Y:S05]  /*0e10*/  BRA.U UP1, `(.L_x_1) ;  /* 0x0000000101387547 */ /* 0x000fea000b800000 */
[----:B------:R-:W0:Y:S02]  /*0e20*/  LDC.64 R2, c[0x0][0x388] ;  /* 0x0000e200ff027b82 */ /* 0x000e240000000a00 */
[----:B0-----:R-:W-:-:S05]  /*0e30*/  IMAD.WIDE.U32 R2, R9, 0xc, R2 ;  /* 0x0000000c09027825 */ /* 0x001fca00078e0002 */
[----:B------:R-:W2:Y:S04]  /*0e40*/  LDG.E R4, desc[UR10][R2.64+0x4] ;  /* 0x0000040a02047981 */ /* 0x000ea8000c1e1900 */
[----:B------:R-:W3:Y:S04]  /*0e50*/  LDG.E R5, desc[UR10][R2.64] ;  /* 0x0000000a02057981 */ /* 0x000ee8000c1e1900 */
[----:B------:R-:W4:Y:S01]  /*0e60*/  LDG.E R11, desc[UR10][R2.64+0x8] ;  /* 0x0000080a020b7981 */ /* 0x000f22000c1e1900 */
[----:B--2--5:R-:W-:Y:S01]  /*0e70*/  FADD R4, R7, -R4 ;  /* 0x8000000407047221 */ /* 0x024fe20000000000 */
[----:B---3--:R-:W-:-:S03]  /*0e80*/  FADD R5, R6, -R5 ;  /* 0x8000000506057221 */ /* 0x008fc60000000000 */
[----:B------:R-:W-:Y:S01]  /*0e90*/  FMUL R4, R4, R4 ;  /* 0x0000000404047220 */ /* 0x000fe20000400000 */
[----:B----4-:R-:W-:-:S03]  /*0ea0*/  FADD R11, R8, -R11 ;  /* 0x8000000b080b7221 */ /* 0x010fc60000000000 */
[----:B------:R-:W-:-:S04]  /*0eb0*/  FFMA R4, R5, R5, R4 ;  /* 0x0000000505047223 */ /* 0x000fc80000000004 */
[----:B------:R-:W-:-:S05]  /*0ec0*/  FFMA R11, R11, R11, R4 ;  /* 0x0000000b0b0b7223 */ /* 0x000fca0000000004 */
[----:B------:R-:W-:-:S04]  /*0ed0*/  FSETP.GEU.AND P0, PT, R11, R18, PT ;  /* 0x000000120b00720b */ /* 0x000fc80003f0e000 */
[----:B------:R-:W-:Y:S02]  /*0ee0*/  FSEL R18, R11, R18, !P0 ;  /* 0x000000120b127208 */ /* 0x000fe40004000000 */
[----:B------:R-:W-:-:S07]  /*0ef0*/  SEL R12, R9, R12, !P0 ;  /* 0x0000000c090c7207 */ /* 0x000fce0004000000 */
.L_x_1:
[----:B------:R-:W0:Y:S08]  /*0f00*/  LDC.64 R2, c[0x0][0x398] ;  /* 0x0000e600ff027b82 */ /* 0x000e300000000a00 */
[----:B------:R-:W1:Y:S01]  /*0f10*/  LDC.64 R4, c[0x0][0x3a0] ;  /* 0x0000e800ff047b82 */ /* 0x000e620000000a00 */
[----:B0-----:R-:W-:-:S05]  /*0f20*/  IMAD.WIDE R2, R0, 0x4, R2 ;  /* 0x0000000400027825 */ /* 0x001fca00078e0202 */
[----:B------:R-:W-:Y:S01]  /*0f30*/  STG.E desc[UR10][R2.64], R12 ;  /* 0x0000000c02007986 */ /* 0x000fe2000c10190a */
[----:B-1----:R-:W-:-:S05]  /*0f40*/  IMAD.WIDE R4, R0, 0x4, R4 ;  /* 0x0000000400047825 */ /* 0x002fca00078e0204 */
[----:B------:R-:W-:Y:S01]  /*0f50*/  STG.E desc[UR10][R4.64], R18 ;  /* 0x0000001204007986 */ /* 0x000fe2000c10190a */
[----:B------:R-:W-:Y:S05]  /*0f60*/  EXIT ;  /* 0x000000000000794d */ /* 0x000fea0003800000 */
.L_x_6:
        /* <DEDUP_REMOVED lines=9> */
.L_x_19:


//--------------------- .text._Z14applyTransformP6float3iPKfS_ --------------------------
	.section	.text._Z14applyTransformP6float3iPKfS_,"ax",@progbits
	.align	128
        .global         _Z14applyTransformP6float3iPKfS_
        .type           _Z14applyTransformP6float3iPKfS_,@function
        .size           _Z14applyTransformP6float3iPKfS_,(.L_x_20 - _Z14applyTransformP6float3iPKfS_)
        .other          _Z14applyTransformP6float3iPKfS_,@"STO_CUDA_ENTRY STV_DEFAULT"
_Z14applyTransformP6float3iPKfS_:
.text._Z14applyTransformP6float3iPKfS_:
        /* <DEDUP_REMOVED lines=9> */
[----:B------:R-:W1:Y:S01]  /*0090*/  LDCU.64 UR4, c[0x0][0x358] ;  /* 0x00006b00ff0477ac */ /* 0x000e620008000a00 */
[----:B------:R-:W2:Y:S06]  /*00a0*/  LDCU.64 UR6, c[0x0][0x398] ;  /* 0x00007300ff0677ac */ /* 0x000eac0008000a00 */
[----:B------:R-:W3:Y:S01]  /*00b0*/  LDC.64 R4, c[0x0][0x390] ;  /* 0x0000e400ff047b82 */ /* 0x000ee20000000a00 */
[----:B------:R-:W4:Y:S01]  /*00c0*/  LDCU UR8, c[0x0][0x3a0] ;  /* 0x00007400ff0877ac */ /* 0x000f220008000800 */
[----:B0-----:R-:W-:-:S05]  /*00d0*/  IMAD.WIDE R2, R7, 0xc, R2 ;  /* 0x0000000c07027825 */ /* 0x001fca00078e0202 */
[----:B-1----:R-:W5:Y:S04]  /*00e0*/  LDG.E R6, desc[UR4][R2.64+0x4] ;  /* 0x0000040402067981 */ /* 0x002f68000c1e1900 */
[----:B---3--:R-:W5:Y:S04]  /*00f0*/  LDG.E R11, desc[UR4][R4.64+0x4] ;  /* 0x00000404040b7981 */ /* 0x008f68000c1e1900 */
[----:B------:R-:W3:Y:S04]  /*0100*/  LDG.E R15, desc[UR4][R4.64+0x10] ;  /* 0x00001004040f7981 */ /* 0x000ee8000c1e1900 */
[----:B------:R-:W2:Y:S04]  /*0110*/  LDG.E R21, desc[UR4][R4.64+0x1c] ;  /* 0x00001c0404157981 */ /* 0x000ea8000c1e1900 */
        /* <DEDUP_REMOVED lines=8> */
[C---:B-----5:R-:W-:Y:S01]  /*01a0*/  FMUL R11, R6.reuse, R11 ;  /* 0x0000000b060b7220 */ /* 0x060fe20000400000 */
[C---:B---3--:R-:W-:Y:S01]  /*01b0*/  FMUL R10, R6.reuse, R15 ;  /* 0x0000000f060a7220 */ /* 0x048fe20000400000 */
[----:B--2---:R-:W-:-:S02]  /*01c0*/  FMUL R12, R6, R21 ;  /* 0x00000015060c7220 */ /* 0x004fc40000400000 */
[C---:B----4-:R-:W-:Y:S01]  /*01d0*/  FFMA R6, R0.reuse, R9, R11 ;  /* 0x0000000900067223 */ /* 0x050fe2000000000b */
[C---:B------:R-:W-:Y:S01]  /*01e0*/  FFMA R10, R0.reuse, R13, R10 ;  /* 0x0000000d000a7223 */ /* 0x040fe2000000000a */
[----:B------:R-:W-:Y:S02]  /*01f0*/  FFMA R12, R0, R19, R12 ;  /* 0x00000013000c7223 */ /* 0x000fe4000000000c */
[C---:B------:R-:W-:Y:S01]  /*0200*/  FFMA R6, R7.reuse, R8, R6 ;  /* 0x0000000807067223 */ /* 0x040fe20000000006 */
[C---:B------:R-:W-:Y:S01]  /*0210*/  FFMA R10, R7.reuse, R17, R10 ;  /* 0x00000011070a7223 */ /* 0x040fe2000000000a */
[----:B------:R-:W-:Y:S02]  /*0220*/  FFMA R12, R7, R23, R12 ;  /* 0x00000017070c7223 */ /* 0x000fe4000000000c */
[----:B------:R-:W-:Y:S01]  /*0230*/  FADD R5, R6, UR6 ;  /* 0x0000000606057e21 */ /* 0x000fe20008000000 */
[----:B------:R-:W-:Y:S01]  /*0240*/  FADD R7, R10, UR7 ;  /* 0x000000070a077e21 */ /* 0x000fe20008000000 */
[----:B------:R-:W-:-:S03]  /*0250*/  FADD R9, R12, UR8 ;  /* 0x000000080c097e21 */ /* 0x000fc60008000000 */
[----:B------:R-:W-:Y:S04]  /*0260*/  STG.E desc[UR4][R2.64], R5 ;  /* 0x0000000502007986 */ /* 0x000fe8000c101904 */
[----:B------:R-:W-:Y:S04]  /*0270*/  STG.E desc[UR4][R2.64+0x4], R7 ;  /* 0x0000040702007986 */ /* 0x000fe8000c101904 */
[----:B------:R-:W-:Y:S01]  /*0280*/  STG.E desc[UR4][R2.64+0x8], R9 ;  /* 0x0000080902007986 */ /* 0x000fe2000c101904 */
[----:B------:R-:W-:Y:S05]  /*0290*/  EXIT ;  /* 0x000000000000794d */ /* 0x000fea0003800000 */
.L_x_7:
        /* <DEDUP_REMOVED lines=14> */
.L_x_20:


//--------------------- .text._Z17computeCovariancePK6float3S1_iPf --------------------------
	.section	.text._Z17computeCovariancePK6float3S1_iPf,"ax",@progbits
	.align	128
        .global         _Z17computeCovariancePK6float3S1_iPf
        .type           _Z17computeCovariancePK6float3S1_iPf,@function
        .size           _Z17computeCovariancePK6float3S1_iPf,(.L_x_21 - _Z17computeCovariancePK6float3S1_iPf)
        .other          _Z17computeCovariancePK6float3S1_iPf,@"STO_CUDA_ENTRY STV_DEFAULT"
_Z17computeCovariancePK6float3S1_iPf:
.text._Z17computeCovariancePK6float3S1_iPf:
        /* <DEDUP_REMOVED lines=12> */
[----:B0-----:R-:W-:-:S05]  /*00c0*/  IMAD.WIDE R6, R3, 0xc, R6 ;  /* 0x0000000c03067825 */ /* 0x001fca00078e0206 */
[----:B-1----:R-:W4:Y:S01]  /*00d0*/  LDG.E R0, desc[UR6][R6.64] ;  /* 0x0000000606007981 */ /* 0x002f22000c1e1900 */
[----:B---3--:R-:W-:-:S03]  /*00e0*/  IMAD.WIDE R8, R3, 0xc, R8 ;  /* 0x0000000c03087825 */ /* 0x008fc600078e0208 */
[----:B------:R-:W3:Y:S04]  /*00f0*/  LDG.E R10, desc[UR6][R6.64+0x4] ;  /* 0x00000406060a7981 */ /* 0x000ee8000c1e1900 */
[----:B------:R-:W4:Y:S04]  /*0100*/  LDG.E R13, desc[UR6][R8.64] ;  /* 0x00000006080d7981 */ /* 0x000f28000c1e1900 */
[----:B------:R-:W5:Y:S04]  /*0110*/  LDG.E R15, desc[UR6][R8.64+0x4] ;  /* 0x00000406080f7981 */ /* 0x000f68000c1e1900 */
[----:B------:R-:W5:Y:S04]  /*0120*/  LDG.E R17, desc[UR6][R8.64+0x8] ;  /* 0x0000080608117981 */ /* 0x000f68000c1e1900 */
[----:B------:R5:W5:Y:S01]  /*0130*/  LDG.E R11, desc[UR6][R6.64+0x8] ;  /* 0x00000806060b7981 */ /* 0x000b62000c1e1900 */
[----:B------:R-:W0:Y:S01]  /*0140*/  LDC.64 R2, c[0x0][0x398] ;  /* 0x0000e600ff027b82 */ /* 0x000e220000000a00 */
[----:B--2---:R-:W-:-:S04]  /*0150*/  UIADD3 UR4, UP0, UPT, UR4, 0x4, URZ ;  /* 0x0000000404047890 */ /* 0x004fc8000ff1e0ff */
[----:B------:R-:W-:Y:S02]  /*0160*/  UIADD3.X UR5, UPT, UPT, URZ, UR5, URZ, UP0, !UPT ;  /* 0x00000005ff057290 */ /* 0x000fe400087fe4ff */
[----:B------:R-:W-:-:S04]  /*0170*/  MOV R4, UR4 ;  /* 0x0000000400047c02 */ /* 0x000fc80008000f00 */
[----:B------:R-:W-:Y:S01]  /*0180*/  MOV R5, UR5 ;  /* 0x0000000500057c02 */ /* 0x000fe20008000f00 */
[-C--:B----4-:R-:W-:Y:S01]  /*0190*/  FMUL R19, R0, R13.reuse ;  /* 0x0000000d00137220 */ /* 0x090fe20000400000 */
[----:B---3--:R-:W-:Y:S01]  /*01a0*/  FMUL R21, R10, R13 ;  /* 0x0000000d0a157220 */ /* 0x008fe20000400000 */
[----:B-----5:R-:W-:-:S03]  /*01b0*/  FMUL R7, R0, R15 ;  /* 0x0000000f00077220 */ /* 0x020fc60000400000 */
[----:B0-----:R-:W-:Y:S01]  /*01c0*/  REDG.E.ADD.F32.FTZ.RN.STRONG.GPU desc[UR6][R2.64], R19 ;  /* 0x00000013020079a6 */ /* 0x001fe2000c12f306 */
[----:B------:R-:W-:-:S03]  /*01d0*/  FMUL R9, R0, R17 ;  /* 0x0000001100097220 */ /* 0x000fc60000400000 */
[----:B------:R-:W-:Y:S01]  /*01e0*/  REDG.E.ADD.F32.FTZ.RN.STRONG.GPU desc[UR6][R4.64], R7 ;  /* 0x00000007040079a6 */ /* 0x000fe2000c12f306 */
[C---:B------:R-:W-:Y:S01]  /*01f0*/  FMUL R23, R11.reuse, R13 ;  /* 0x0000000d0b177220 */ /* 0x040fe20000400000 */
[CC--:B------:R-:W-:Y:S01]  /*0200*/  FMUL R13, R10.reuse, R15.reuse ;  /* 0x0000000f0a0d7220 */ /* 0x0c0fe20000400000 */
[C---:B------:R-:W-:Y:S01]  /*0210*/  FMUL R25, R11.reuse, R15 ;  /* 0x0000000f0b197220 */ /* 0x040fe20000400000 */
[-C--:B------:R-:W-:Y:S01]  /*0220*/  FMUL R15, R10, R17.reuse ;  /* 0x000000110a0f7220 */ /* 0x080fe20000400000 */
[----:B------:R-:W-:Y:S01]  /*0230*/  REDG.E.ADD.F32.FTZ.RN.STRONG.GPU desc[UR6][R4.64+0x4], R9 ;  /* 0x00000409040079a6 */ /* 0x000fe2000c12f306 */
[----:B------:R-:W-:-:S03]  /*0240*/  FMUL R11, R11, R17 ;  /* 0x000000110b0b7220 */ /* 0x000fc60000400000 */
[----:B------:R-:W-:Y:S04]  /*0250*/  REDG.E.ADD.F32.FTZ.RN.STRONG.GPU desc[UR6][R4.64+0x8], R21 ;  /* 0x00000815040079a6 */ /* 0x000fe8000c12f306 */
[----:B------:R-:W-:Y:S04]  /*0260*/  REDG.E.ADD.F32.FTZ.RN.STRONG.GPU desc[UR6][R4.64+0xc], R13 ;  /* 0x00000c0d040079a6 */ /* 0x000fe8000c12f306 */
[----:B------:R-:W-:Y:S04]  /*0270*/  REDG.E.ADD.F32.FTZ.RN.STRONG.GPU desc[UR6][R4.64+0x10], R15 ;  /* 0x0000100f040079a6 */ /* 0x000fe8000c12f306 */
[----:B------:R-:W-:Y:S04]  /*0280*/  REDG.E.ADD.F32.FTZ.RN.STRONG.GPU desc[UR6][R4.64+0x14], R23 ;  /* 0x00001417040079a6 */ /* 0x000fe8000c12f306 */
[----:B------:R-:W-:Y:S04]  /*0290*/  REDG.E.ADD.F32.FTZ.RN.STRONG.GPU desc[UR6][R4.64+0x18], R25 ;  /* 0x00001819040079a6 */ /* 0x000fe8000c12f306 */
[----:B------:R-:W-:Y:S01]  /*02a0*/  REDG.E.ADD.F32.FTZ.RN.STRONG.GPU desc[UR6][R4.64+0x1c], R11 ;  /* 0x00001c0b040079a6 */ /* 0x000fe2000c12f306 */
[----:B------:R-:W-:Y:S05]  /*02b0*/  EXIT ;  /* 0x000000000000794d */ /* 0x000fea0003800000 */
.L_x_8:
        /* <DEDUP_REMOVED lines=12> */
.L_x_21:


//--------------------- .text._Z16subtractCentroidP6float3iS_ --------------------------
	.section	.text._Z16subtractCentroidP6float3iS_,"ax",@progbits
	.align	128
        .global         _Z16subtractCentroidP6float3iS_
        .type           _Z16subtractCentroidP6float3iS_,@function
        .size           _Z16subtractCentroidP6float3iS_,(.L_x_22 - _Z16subtractCentroidP6float3iS_)
        .other          _Z16subtractCentroidP6float3iS_,@"STO_CUDA_ENTRY STV_DEFAULT"
_Z16subtractCentroidP6float3iS_:
.text._Z16subtractCentroidP6float3iS_:
        /* <DEDUP_REMOVED lines=10> */
[----:B------:R-:W2:Y:S01]  /*00a0*/  LDCU UR6, c[0x0][0x38c] ;  /* 0x00007180ff0677ac */ /* 0x000ea20008000800 */
[----:B------:R-:W3:Y:S01]  /*00b0*/  LDCU.64 UR8, c[0x0][0x390] ;  /* 0x00007200ff0877ac */ /* 0x000ee20008000a00 */
[----:B0-----:R-:W-:-:S05]  /*00c0*/  IMAD.WIDE R2, R5, 0xc, R2 ;  /* 0x0000000c05027825 */ /* 0x001fca00078e0202 */
[----:B-1----:R-:W2:Y:S04]  /*00d0*/  LDG.E R0, desc[UR4][R2.64] ;  /* 0x0000000402007981 */ /* 0x002ea8000c1e1900 */
[----:B------:R-:W3:Y:S04]  /*00e0*/  LDG.E R4, desc[UR4][R2.64+0x4] ;  /* 0x0000040402047981 */ /* 0x000ee8000c1e1900 */
[----:B------:R-:W4:Y:S01]  /*00f0*/  LDG.E R6, desc[UR4][R2.64+0x8] ;  /* 0x0000080402067981 */ /* 0x000f22000c1e1900 */
[----:B--2---:R-:W-:Y:S01]  /*0100*/  FADD R5, R0, -UR6 ;  /* 0x8000000600057e21 */ /* 0x004fe20008000000 */
[----:B---3--:R-:W-:-:S04]  /*0110*/  FADD R7, R4, -UR8 ;  /* 0x8000000804077e21 */ /* 0x008fc80008000000 */
[----:B------:R-:W-:Y:S01]  /*0120*/  STG.E desc[UR4][R2.64], R5 ;  /* 0x0000000502007986 */ /* 0x000fe2000c101904 */
[----:B----4-:R-:W-:-:S03]  /*0130*/  FADD R9, R6, -UR9 ;  /* 0x8000000906097e21 */ /* 0x010fc60008000000 */
[----:B------:R-:W-:Y:S04]  /*0140*/  STG.E desc[UR4][R2.64+0x4], R7 ;  /* 0x0000040702007986 */ /* 0x000fe8000c101904 */
[----:B------:R-:W-:Y:S01]  /*0150*/  STG.E desc[UR4][R2.64+0x8], R9 ;  /* 0x0000080902007986 */ /* 0x000fe2000c101904 */
[----:B------:R-:W-:Y:S05]  /*0160*/  EXIT ;  /* 0x000000000000794d */ /* 0x000fea0003800000 */
.L_x_9:
        /* <DEDUP_REMOVED lines=9> */
.L_x_22:


//--------------------- .text._Z15computeCentroidPK6float3iPS_ --------------------------
	.section	.text._Z15computeCentroidPK6float3iPS_,"ax",@progbits
	.align	128
        .global         _Z15computeCentroidPK6float3iPS_
        .type           _Z15computeCentroidPK6float3iPS_,@function
        .size           _Z15computeCentroidPK6float3iPS_,(.L_x_23 - _Z15computeCentroidPK6float3iPS_)
        .other          _Z15computeCentroidPK6float3iPS_,@"STO_CUDA_ENTRY STV_DEFAULT"
_Z15computeCentroidPK6float3iPS_:
.text._Z15computeCentroidPK6float3iPS_:
[----:B------:R-:W-:Y:S01]  /*0000*/  LDC R1, c[0x0][0x37c] ;  /* 0x0000df00ff017b82 */ /* 0x000fe20000000800 */
[----:B------:R-:W0:Y:S07]  /*0010*/  S2R R3, SR_TID.X ;  /* 0x0000000000037919 */ /* 0x000e2e0000002100 */
[----:B------:R-:W0:Y:S01]  /*0020*/  S2UR UR4, SR_CTAID.X ;  /* 0x00000000000479c3 */ /* 0x000e220000002500 */
[----:B------:R-:W1:Y:S01]  /*0030*/  LDCU UR5, c[0x0][0x388] ;  /* 0x00007100ff0577ac */ /* 0x000e620008000800 */
[----:B------:R-:W-:Y:S01]  /*0040*/  MOV R4, 0x400 ;  /* 0x0000040000047802 */ /* 0x000fe20000000f00 */
[----:B------:R-:W2:Y:S01]  /*0050*/  S2R R5, SR_CgaCtaId ;  /* 0x0000000000057919 */ /* 0x000ea20000008800 */
[----:B------:R-:W-:Y:S01]  /*0060*/  BSSY.RECONVERGENT B0, `(.L_x_10) ;  /* 0x0000019000007945 */ /* 0x000fe20003800200 */
[----:B------:R-:W3:Y:S01]  /*0070*/  LDCU.64 UR6, c[0x0][0x358] ;  /* 0x00006b00ff0677ac */ /* 0x000ee20008000a00 */
[----:B------:R-:W-:Y:S01]  /*0080*/  CS2R R8, SRZ ;  /* 0x0000000000087805 */ /* 0x000fe2000001ff00 */
[----:B------:R-:W-:Y:S01]  /*0090*/  IMAD.MOV.U32 R10, RZ, RZ, RZ ;  /* 0x000000ffff0a7224 */ /* 0x000fe200078e00ff */
[----:B------:R-:W0:Y:S02]  /*00a0*/  LDC R0, c[0x0][0x360] ;  /* 0x0000d800ff007b82 */ /* 0x000e240000000800 */
[----:B0-----:R-:W-:Y:S01]  /*00b0*/  IMAD R2, R0, UR4, R3 ;  /* 0x0000000400027c24 */ /* 0x001fe2000f8e0203 */
[----:B--2---:R-:W-:-:S04]  /*00c0*/  LEA R4, R5, R4, 0x18 ;  /* 0x0000000405047211 */ /* 0x004fc800078ec0ff */
[----:B-1----:R-:W-:Y:S01]  /*00d0*/  ISETP.GE.AND P0, PT, R2, UR5, PT ;  /* 0x0000000502007c0c */ /* 0x002fe2000bf06270 */
[----:B------:R-:W-:-:S12]  /*00e0*/  IMAD R15, R3, 0xc, R4 ;  /* 0x0000000c030f7824 */ /* 0x000fd800078e0204 */
[----:B---3--:R-:W-:Y:S05]  /*00f0*/  @P0 BRA `(.L_x_11) ;  /* 0x00000000003c0947 */ /* 0x008fea0003800000 */
[----:B------:R-:W0:Y:S01]  /*0100*/  LDC.64 R6, c[0x0][0x380] ;  /* 0x0000e000ff067b82 */ /* 0x000e220000000a00 */
[----:B------:R-:W1:Y:S01]  /*0110*/  LDCU UR4, c[0x0][0x370] ;  /* 0x00006e00ff0477ac */ /* 0x000e620008000800 */
[----:B------:R-:W-:Y:S01]  /*0120*/  IMAD.MOV.U32 R10, RZ, RZ, RZ ;  /* 0x000000ffff0a7224 */ /* 0x000fe200078e00ff */
[----:B------:R-:W-:Y:S01]  /*0130*/  CS2R R8, SRZ ;  /* 0x0000000000087805 */ /* 0x000fe2000001ff00 */
[----:B-1----:R-:W-:-:S07]  /*0140*/  IMAD R17, R0, UR4, RZ ;  /* 0x0000000400117c24 */ /* 0x002fce000f8e02ff */
.L_x_12:
[----:B0-----:R-:W-:-:S05]  /*0150*/  IMAD.WIDE R4, R2, 0xc, R6 ;  /* 0x0000000c02047825 */ /* 0x001fca00078e0206 */
[----:B------:R-:W2:Y:S04]  /*0160*/  LDG.E R11, desc[UR6][R4.64] ;  /* 0x00000006040b7981 */ /* 0x000ea8000c1e1900 */
[----:B------:R-:W3:Y:S04]  /*0170*/  LDG.E R12, desc[UR6][R4.64+0x4] ;  /* 0x00000406040c7981 */ /* 0x000ee8000c1e1900 */
[----:B------:R-:W4:Y:S01]  /*0180*/  LDG.E R13, desc[UR6][R4.64+0x8] ;  /* 0x00000806040d7981 */ /* 0x000f22000c1e1900 */
[----:B------:R-:W-:-:S04]  /*0190*/  IADD3 R2, PT, PT, R17, R2, RZ ;  /* 0x0000000211027210 */ /* 0x000fc80007ffe0ff */
[----:B------:R-:W-:Y:S01]  /*01a0*/  ISETP.GE.AND P0, PT, R2, UR5, PT ;  /* 0x0000000502007c0c */ /* 0x000fe2000bf06270 */
[----:B--2---:R-:W-:Y:S01]  /*01b0*/  FADD R10, R11, R10 ;  /* 0x0000000a0b0a7221 */ /* 0x004fe20000000000 */
[----:B---3--:R-:W-:Y:S01]  /*01c0*/  FADD R9, R12, R9 ;  /* 0x000000090c097221 */ /* 0x008fe20000000000 */
[----:B----4-:R-:W-:-:S10]  /*01d0*/  FADD R8, R13, R8 ;  /* 0x000000080d087221 */ /* 0x010fd40000000000 */
[----:B------:R-:W-:Y:S05]  /*01e0*/  @!P0 BRA `(.L_x_12) ;  /* 0xfffffffc00d88947 */ /* 0x000fea000383ffff */
.L_x_11:
[----:B------:R-:W-:Y:S05]  /*01f0*/  BSYNC.RECONVERGENT B0 ;  /* 0x0000000000007941 */ /* 0x000fea0003800200 */
.L_x_10:
[----:B------:R-:W-:Y:S01]  /*0200*/  ISETP.GE.U32.AND P0, PT, R0, 0x2, PT ;  /* 0x000000020000780c */ /* 0x000fe20003f06070 */
[----:B------:R0:W-:Y:S04]  /*0210*/  STS [R15], R10 ;  /* 0x0000000a0f007388 */ /* 0x0001e80000000800 */
[----:B------:R0:W-:Y:S04]  /*0220*/  STS [R15+0x4], R9 ;  /* 0x000004090f007388 */ /* 0x0001e80000000800 */
[----:B------:R0:W-:Y:S01]  /*0230*/  STS [R15+0x8], R8 ;  /* 0x000008080f007388 */ /* 0x0001e20000000800 */
[----:B------:R-:W-:Y:S06]  /*0240*/  BAR.SYNC.DEFER_BLOCKING 0x0 ;  /* 0x0000000000007b1d */ /* 0x000fec0000010000 */
[----:B------:R-:W-:Y:S05]  /*0250*/  @!P0 BRA `(.L_x_13) ;  /* 0x0000000000588947 */ /* 0x000fea0003800000 */
.L_x_16:
[----:B0-----:R-:W-:Y:S01]  /*0260*/  SHF.R.U32.HI R10, RZ, 0x1, R0 ;  /* 0x00000001ff0a7819 */ /* 0x001fe20000011600 */
[----:B------:R-:W-:Y:S03]  /*0270*/  BSSY.RECONVERGENT B0, `(.L_x_14) ;  /* 0x0000010000007945 */ /* 0x000fe60003800200 */
[----:B------:R-:W-:-:S13]  /*0280*/  ISETP.GE.U32.AND P0, PT, R3, R10, PT ;  /* 0x0000000a0300720c */ /* 0x000fda0003f06070 */
[----:B------:R-:W-:Y:S05]  /*0290*/  @P0 BRA `(.L_x_15) ;  /* 0x0000000000340947 */ /* 0x000fea0003800000 */
[----:B------:R-:W-:Y:S01]  /*02a0*/  IMAD R2, R10, 0xc, R15 ;  /* 0x0000000c0a027824 */ /* 0x000fe200078e020f */
[----:B------:R-:W-:Y:S04]  /*02b0*/  LDS R5, [R15] ;  /* 0x000000000f057984 */ /* 0x000fe80000000800 */
[----:B------:R-:W0:Y:S04]  /*02c0*/  LDS R4, [R2] ;  /* 0x0000000002047984 */ /* 0x000e280000000800 */
[----:B------:R-:W-:Y:S04]  /*02d0*/  LDS R6, [R15+0x4] ;  /* 0x000004000f067984 */ /* 0x000fe80000000800 */
[----:B------:R-:W-:Y:S01]  /*02e0*/  LDS R8, [R15+0x8] ;  /* 0x000008000f087984 */ /* 0x000fe20000000800 */
[----:B0-----:R-:W-:-:S05]  /*02f0*/  FADD R4, R4, R5 ;  /* 0x0000000504047221 */ /* 0x001fca0000000000 */
[----:B------:R-:W-:Y:S04]  /*0300*/  STS [R15], R4 ;  /* 0x000000040f007388 */ /* 0x000fe80000000800 */
[----:B------:R-:W0:Y:S02]  /*0310*/  LDS R5, [R2+0x4] ;  /* 0x0000040002057984 */ /* 0x000e240000000800 */
[----:B0-----:R-:W-:-:S05]  /*0320*/  FADD R6, R5, R6 ;  /* 0x0000000605067221 */ /* 0x001fca0000000000 */
[----:B------:R-:W-:Y:S04]  /*0330*/  STS [R15+0x4], R6 ;  /* 0x000004060f007388 */ /* 0x000fe80000000800 */
[----:B------:R-:W0:Y:S02]  /*0340*/  LDS R5, [R2+0x8] ;  /* 0x0000080002057984 */ /* 0x000e240000000800 */
[----:B0-----:R-:W-:-:S05]  /*0350*/  FADD R8, R5, R8 ;  /* 0x0000000805087221 */ /* 0x001fca0000000000 */
[----:B------:R0:W-:Y:S02]  /*0360*/  STS [R15+0x8], R8 ;  /* 0x000008080f007388 */ /* 0x0001e40000000800 */
.L_x_15:
[----:B------:R-:W-:Y:S05]  /*0370*/  BSYNC.RECONVERGENT B0 ;  /* 0x0000000000007941 */ /* 0x000fea0003800200 */
.L_x_14:
[----:B------:R-:W-:Y:S01]  /*0380*/  BAR.SYNC.DEFER_BLOCKING 0x0 ;  /* 0x0000000000007b1d */ /* 0x000fe20000010000 */
[----:B------:R-:W-:Y:S01]  /*0390*/  ISETP.GT.U32.AND P0, PT, R0, 0x3, PT ;  /* 0x000000030000780c */ /* 0x000fe20003f04070 */
[----:B------:R-:W-:-:S12]  /*03a0*/  IMAD.MOV.U32 R0, RZ, RZ, R10 ;  /* 0x000000ffff007224 */ /* 0x000fd800078e000a */
[----:B------:R-:W-:Y:S05]  /*03b0*/  @P0 BRA `(.L_x_16) ;  /* 0xfffffffc00a80947 */ /* 0x000fea000383ffff */
.L_x_13:
[----:B------:R-:W-:-:S13]  /*03c0*/  ISETP.NE.AND P0, PT, R3, RZ, PT ;  /* 0x000000ff0300720c */ /* 0x000fda0003f05270 */
[----:B------:R-:W-:Y:S05]  /*03d0*/  @P0 EXIT ;  /* 0x000000000000094d */ /* 0x000fea0003800000 */
[----:B------:R-:W1:Y:S01]  /*03e0*/  S2UR UR5, SR_CgaCtaId ;  /* 0x00000000000579c3 */ /* 0x000e620000008800 */
[----:B------:R-:W-:-:S07]  /*03f0*/  UMOV UR4, 0x400 ;  /* 0x0000040000047882 */ /* 0x000fce0000000000 */
[----:B------:R-:W2:Y:S01]  /*0400*/  LDC.64 R2, c[0x0][0x390] ;  /* 0x0000e400ff027b82 */ /* 0x000ea20000000a00 */
[----:B-1----:R-:W-:-:S09]  /*0410*/  ULEA UR4, UR5, UR4, 0x18 ;  /* 0x0000000405047291 */ /* 0x002fd2000f8ec0ff */
[----:B0-----:R-:W2:Y:S02]  /*0420*/  LDS.128 R8, [UR4] ;  /* 0x00000004ff087984 */ /* 0x001ea40008000c00 */
[----:B------:R-:W0:Y:S02]  /*0430*/  LDCU.64 UR4, c[0x0][0x390] ;  /* 0x00007200ff0477ac */ /* 0x000e240008000a00 */
[----:B0-----:R-:W-:-:S04]  /*0440*/  UIADD3 UR4, UP0, UPT, UR4, 0x4, URZ ;  /* 0x0000000404047890 */ /* 0x001fc8000ff1e0ff */
[----:B------:R-:W-:Y:S02]  /*0450*/  UIADD3.X UR5, UPT, UPT, URZ, UR5, URZ, UP0, !UPT ;  /* 0x00000005ff057290 */ /* 0x000fe400087fe4ff */
[----:B------:R-:W-:-:S04]  /*0460*/  MOV R4, UR4 ;  /* 0x0000000400047c02 */ /* 0x000fc80008000f00 */
[----:B------:R-:W-:Y:S01]  /*0470*/  MOV R5, UR5 ;  /* 0x0000000500057c02 */ /* 0x000fe20008000f00 */
[----:B--2---:R-:W-:Y:S04]  /*0480*/  REDG.E.ADD.F32.FTZ.RN.STRONG.GPU desc[UR6][R2.64], R8 ;  /* 0x00000008020079a6 */ /* 0x004fe8000c12f306 */
[----:B------:R-:W-:Y:S04]  /*0490*/  REDG.E.ADD.F32.FTZ.RN.STRONG.GPU desc[UR6][R4.64], R9 ;  /* 0x00000009040079a6 */ /* 0x000fe8000c12f306 */
[----:B------:R-:W-:Y:S01]  /*04a0*/  REDG.E.ADD.F32.FTZ.RN.STRONG.GPU desc[UR6][R4.64+0x4], R10 ;  /* 0x0000040a040079a6 */ /* 0x000fe2000c12f306 */
[----:B------:R-:W-:Y:S05]  /*04b0*/  EXIT ;  /* 0x000000000000794d */ /* 0x000fea0003800000 */
.L_x_17:
        /* <DEDUP_REMOVED lines=12> */
.L_x_23:


//--------------------- .nv.shared.reserved.0     --------------------------
	.section	.nv.shared.reserved.0,"aw",@nobits
	.weak		__nv_reservedSMEM_offset_0_alias
	.size		__nv_reservedSMEM_offset_0_alias, 0, 64
	.other		__nv_reservedSMEM_offset_0_alias,@"STO_CUDA_RESERVED_SHARED STV_DEFAULT"
__nv_reservedSMEM_offset_0_alias:
	.zero		0
	.zero		64


//--------------------- .nv.shared._Z15computeCentroidPK6float3iPS_ --------------------------
	.section	.nv.shared._Z15computeCentroidPK6float3iPS_,"aw",@nobits
	.sectionflags	@""
	.align	4
.nv.shared._Z15computeCentroidPK6float3iPS_:
	.zero		4096


//--------------------- .nv.constant0._Z21gatherCorrespondencesPK6float3PKiiPS_ --------------------------
	.section	.nv.constant0._Z21gatherCorrespondencesPK6float3PKiiPS_,"a",@progbits
	.sectionflags	@""
	.align	4
.nv.constant0._Z21gatherCorrespondencesPK6float3PKiiPS_:
	.zero		928


//--------------------- .nv.constant0._Z19findNearestNeighborPK6float3S1_iiPiPf --------------------------
	.section	.nv.constant0._Z19findNearestNeighborPK6float3S1_iiPiPf,"a",@progbits
	.sectionflags	@""
	.align	4
.nv.constant0._Z19findNearestNeighborPK6float3S1_iiPiPf:
	.zero		936


//--------------------- .nv.constant0._Z14applyTransformP6float3iPKfS_ --------------------------
	.section	.nv.constant0._Z14applyTransformP6float3iPKfS_,"a",@progbits
	.sectionflags	@""
	.align	4
.nv.constant0._Z14applyTransformP6float3iPKfS_:
	.zero		932


//--------------------- .nv.constant0._Z17computeCovariancePK6float3S1_iPf --------------------------
	.section	.nv.constant0._Z17computeCovariancePK6float3S1_iPf,"a",@progbits
	.sectionflags	@""
	.align	4
.nv.constant0._Z17computeCovariancePK6float3S1_iPf:
	.zero		928


//--------------------- .nv.constant0._Z16subtractCentroidP6float3iS_ --------------------------
	.section	.nv.constant0._Z16subtractCentroidP6float3iS_,"a",@progbits
	.sectionflags	@""
	.align	4
.nv.constant0._Z16subtractCentroidP6float3iS_:
	.zero		920


//--------------------- .nv.constant0._Z15computeCentroidPK6float3iPS_ --------------------------
	.section	.nv.constant0._Z15computeCentroidPK6float3iPS_,"a",@progbits
	.sectionflags	@""
	.align	4
.nv.constant0._Z15computeCentroidPK6float3iPS_:
	.zero		920


//--------------------- SYMBOLS --------------------------

	.type		.nv.reservedSmem.offset0,@object
	.size		.nv.reservedSmem.offset0,0x4
	.type		.nv.reservedSmem.cap,@object
	.size		.nv.reservedSmem.cap,0x4
